//
// Generated by NVIDIA NVVM Compiler
//
// Compiler Build ID: CL-36424714
// Cuda compilation tools, release 13.0, V13.0.88
// Based on NVVM 20.0.0
//

.version 9.0
.target sm_100
.address_size 64

	// .globl	_Z13spmm_pipelinePKfS0_S0_Pfiiii
.extern .shared .align 16 .b8 shm[];

.visible .entry _Z13spmm_pipelinePKfS0_S0_Pfiiii(
	.param .u64 .ptr .align 1 _Z13spmm_pipelinePKfS0_S0_Pfiiii_param_0,
	.param .u64 .ptr .align 1 _Z13spmm_pipelinePKfS0_S0_Pfiiii_param_1,
	.param .u64 .ptr .align 1 _Z13spmm_pipelinePKfS0_S0_Pfiiii_param_2,
	.param .u64 .ptr .align 1 _Z13spmm_pipelinePKfS0_S0_Pfiiii_param_3,
	.param .u32 _Z13spmm_pipelinePKfS0_S0_Pfiiii_param_4,
	.param .u32 _Z13spmm_pipelinePKfS0_S0_Pfiiii_param_5,
	.param .u32 _Z13spmm_pipelinePKfS0_S0_Pfiiii_param_6,
	.param .u32 _Z13spmm_pipelinePKfS0_S0_Pfiiii_param_7
)
.maxntid 128
.minnctapersm 2
{
	.local .align 16 .b8 	__local_depot0[32];
	.reg .b64 	%SP;
	.reg .b64 	%SPL;
	.reg .pred 	%p<72>;
	.reg .b32 	%r<163>;
	.reg .b32 	%f<474>;
	.reg .b64 	%rd<241>;

	mov.u64 	%SPL, __local_depot0;
	ld.param.u64 	%rd57, [_Z13spmm_pipelinePKfS0_S0_Pfiiii_param_0];
	ld.param.u64 	%rd58, [_Z13spmm_pipelinePKfS0_S0_Pfiiii_param_1];
	ld.param.u64 	%rd59, [_Z13spmm_pipelinePKfS0_S0_Pfiiii_param_2];
	ld.param.u64 	%rd60, [_Z13spmm_pipelinePKfS0_S0_Pfiiii_param_3];
	ld.param.u32 	%r72, [_Z13spmm_pipelinePKfS0_S0_Pfiiii_param_4];
	ld.param.u32 	%r73, [_Z13spmm_pipelinePKfS0_S0_Pfiiii_param_5];
	ld.param.u32 	%r74, [_Z13spmm_pipelinePKfS0_S0_Pfiiii_param_6];
	ld.param.u32 	%r75, [_Z13spmm_pipelinePKfS0_S0_Pfiiii_param_7];
	cvta.to.global.u64 	%rd1, %rd58;
	cvta.to.global.u64 	%rd2, %rd60;
	cvta.to.global.u64 	%rd3, %rd59;
	add.u64 	%rd4, %SPL, 0;
	add.u64 	%rd5, %SPL, 16;
	mov.u32 	%r76, %ctaid.y;
	shl.b32 	%r77, %r76, 2;
	mov.u32 	%r1, %tid.y;
	add.s32 	%r2, %r77, %r1;
	mov.u32 	%r78, %ctaid.x;
	mov.u32 	%r3, %tid.x;
	shl.b32 	%r79, %r78, 7;
	shl.b32 	%r4, %r3, 2;
	add.s32 	%r5, %r79, %r4;
	add.s32 	%r80, %r73, %r75;
	add.s32 	%r81, %r80, -1;
	div.s32 	%r6, %r81, %r75;
	mov.u32 	%r82, shm;
	cvt.u64.u32 	%rd63, %r82;
	cvta.shared.u64 	%rd64, %rd63;
	add.s64 	%rd65, %rd64, 17920;
	st.local.v2.u64 	[%rd4], {%rd64, %rd65};
	add.s64 	%rd66, %rd64, 18944;
	add.s64 	%rd67, %rd64, 1024;
	st.local.v2.u64 	[%rd5], {%rd67, %rd66};
	setp.lt.s32 	%p1, %r6, 1;
	mov.f32 	%f466, 0f00000000;
	mov.f32 	%f467, %f466;
	mov.f32 	%f468, %f466;
	mov.f32 	%f469, %f466;
	@%p1 bra 	$L__BB0_115;
	min.s32 	%r7, %r75, %r73;
	rem.s32 	%r83, %r5, %r75;
	sub.s32 	%r8, %r5, %r83;
	sub.s32 	%r84, %r74, %r8;
	min.s32 	%r9, %r75, %r84;
	setp.ge.s32 	%p2, %r3, %r7;
	@%p2 bra 	$L__BB0_17;
	cvt.u64.u32 	%rd6, %r2;
	not.b32 	%r85, %r3;
	add.s32 	%r10, %r7, %r85;
	and.b32  	%r86, %r10, 96;
	setp.eq.s32 	%p3, %r86, 96;
	mov.u32 	%r145, %r3;
	@%p3 bra 	$L__BB0_7;
	shr.u32 	%r88, %r10, 5;
	add.s32 	%r89, %r88, 1;
	and.b32  	%r11, %r89, 3;
	mov.b32 	%r144, 0;
	mov.u32 	%r145, %r3;
$L__BB0_4:
	.pragma "nounroll";
	setp.ge.s32 	%p4, %r2, %r72;
	mov.f32 	%f380, 0f00000000;
	@%p4 bra 	$L__BB0_6;
	mul.wide.u32 	%rd69, %r145, %r72;
	add.s64 	%rd70, %rd69, %rd6;
	shl.b64 	%rd71, %rd70, 2;
	add.s64 	%rd68, %rd57, %rd71;
	// begin inline asm
	ld.global.nc.f32 %f380, [%rd68];
	// end inline asm
$L__BB0_6:
	shl.b32 	%r90, %r145, 3;
	add.s32 	%r91, %r90, %r1;
	shl.b32 	%r92, %r91, 2;
	add.s32 	%r94, %r82, %r92;
	st.shared.f32 	[%r94], %f380;
	add.s32 	%r145, %r145, 32;
	add.s32 	%r144, %r144, 1;
	setp.ne.s32 	%p5, %r144, %r11;
	@%p5 bra 	$L__BB0_4;
$L__BB0_7:
	setp.lt.u32 	%p6, %r10, 96;
	@%p6 bra 	$L__BB0_17;
$L__BB0_8:
	setp.ge.s32 	%p7, %r2, %r72;
	mov.f32 	%f381, 0f00000000;
	@%p7 bra 	$L__BB0_10;
	mul.wide.u32 	%rd73, %r145, %r72;
	add.s64 	%rd74, %rd73, %rd6;
	shl.b64 	%rd75, %rd74, 2;
	add.s64 	%rd72, %rd57, %rd75;
	// begin inline asm
	ld.global.nc.f32 %f381, [%rd72];
	// end inline asm
$L__BB0_10:
	shl.b32 	%r95, %r145, 3;
	add.s32 	%r96, %r95, %r1;
	shl.b32 	%r97, %r96, 2;
	add.s32 	%r18, %r82, %r97;
	setp.ge.s32 	%p8, %r2, %r72;
	st.shared.f32 	[%r18], %f381;
	mov.f32 	%f382, 0f00000000;
	@%p8 bra 	$L__BB0_12;
	add.s32 	%r99, %r145, 32;
	mul.wide.u32 	%rd77, %r99, %r72;
	add.s64 	%rd78, %rd77, %rd6;
	shl.b64 	%rd79, %rd78, 2;
	add.s64 	%rd76, %rd57, %rd79;
	// begin inline asm
	ld.global.nc.f32 %f382, [%rd76];
	// end inline asm
$L__BB0_12:
	setp.ge.s32 	%p9, %r2, %r72;
	st.shared.f32 	[%r18+1024], %f382;
	mov.f32 	%f383, 0f00000000;
	@%p9 bra 	$L__BB0_14;
	add.s32 	%r100, %r145, 64;
	mul.wide.u32 	%rd81, %r100, %r72;
	add.s64 	%rd82, %rd81, %rd6;
	shl.b64 	%rd83, %rd82, 2;
	add.s64 	%rd80, %rd57, %rd83;
	// begin inline asm
	ld.global.nc.f32 %f383, [%rd80];
	// end inline asm
$L__BB0_14:
	setp.ge.s32 	%p10, %r2, %r72;
	st.shared.f32 	[%r18+2048], %f383;
	mov.f32 	%f384, 0f00000000;
	@%p10 bra 	$L__BB0_16;
	add.s32 	%r101, %r145, 96;
	mul.wide.u32 	%rd85, %r101, %r72;
	add.s64 	%rd86, %rd85, %rd6;
	shl.b64 	%rd87, %rd86, 2;
	add.s64 	%rd84, %rd57, %rd87;
	// begin inline asm
	ld.global.nc.f32 %f384, [%rd84];
	// end inline asm
$L__BB0_16:
	st.shared.f32 	[%r18+3072], %f384;
	add.s32 	%r145, %r145, 128;
	setp.lt.s32 	%p11, %r145, %r7;
	@%p11 bra 	$L__BB0_8;
$L__BB0_17:
	shl.b32 	%r20, %r1, 2;
	setp.ge.s32 	%p12, %r20, %r7;
	@%p12 bra 	$L__BB0_72;
	not.b32 	%r102, %r4;
	add.s32 	%r21, %r9, %r102;
	and.b32  	%r22, %r21, 128;
	add.s32 	%r103, %r4, %r8;
	mul.wide.s32 	%rd7, %r103, %r73;
	add.s32 	%r23, %r4, 128;
	mul.wide.s32 	%rd95, %r73, 4;
	mov.u32 	%r147, %r20;
$L__BB0_19:
	setp.ge.s32 	%p13, %r4, %r9;
	sub.s32 	%r25, %r7, %r147;
	@%p13 bra 	$L__BB0_71;
	setp.ne.s32 	%p14, %r22, 0;
	mul.lo.s32 	%r26, %r147, 132;
	cvt.u64.u32 	%rd8, %r147;
	mov.u32 	%r148, %r4;
	@%p14 bra 	$L__BB0_37;
	add.s64 	%rd88, %rd7, %rd8;
	shl.b64 	%rd89, %rd88, 2;
	add.s64 	%rd9, %rd1, %rd89;
	add.s64 	%rd10, %rd58, %rd89;
	and.b64  	%rd90, %rd10, 15;
	setp.eq.s64 	%p15, %rd90, 0;
	@%p15 bra 	$L__BB0_23;
	// begin inline asm
	ld.global.nc.f32 %f388, [%rd10];
	// end inline asm
	add.s64 	%rd92, %rd10, 4;
	// begin inline asm
	ld.global.nc.f32 %f387, [%rd92];
	// end inline asm
	add.s64 	%rd93, %rd10, 8;
	// begin inline asm
	ld.global.nc.f32 %f386, [%rd93];
	// end inline asm
	add.s64 	%rd94, %rd10, 12;
	// begin inline asm
	ld.global.nc.f32 %f385, [%rd94];
	// end inline asm
	bra.uni 	$L__BB0_24;
$L__BB0_23:
	ld.global.v4.f32 	{%f388, %f387, %f386, %f385}, [%rd9];
$L__BB0_24:
	add.s32 	%r104, %r4, %r26;
	shl.b32 	%r105, %r104, 2;
	add.s32 	%r107, %r82, %r105;
	add.s32 	%r27, %r107, 1024;
	setp.lt.s32 	%p16, %r25, 2;
	st.shared.v4.f32 	[%r107+1024], {%f388, %f387, %f386, %f385};
	mov.u32 	%r148, %r23;
	@%p16 bra 	$L__BB0_37;
	add.s64 	%rd11, %rd9, %rd95;
	add.s64 	%rd12, %rd10, %rd95;
	and.b64  	%rd96, %rd12, 15;
	setp.eq.s64 	%p17, %rd96, 0;
	@%p17 bra 	$L__BB0_27;
	// begin inline asm
	ld.global.nc.f32 %f392, [%rd12];
	// end inline asm
	add.s64 	%rd98, %rd12, 4;
	// begin inline asm
	ld.global.nc.f32 %f391, [%rd98];
	// end inline asm
	add.s64 	%rd99, %rd12, 8;
	// begin inline asm
	ld.global.nc.f32 %f390, [%rd99];
	// end inline asm
	add.s64 	%rd100, %rd12, 12;
	// begin inline asm
	ld.global.nc.f32 %f389, [%rd100];
	// end inline asm
	bra.uni 	$L__BB0_28;
$L__BB0_27:
	ld.global.v4.f32 	{%f392, %f391, %f390, %f389}, [%rd11];
$L__BB0_28:
	setp.eq.s32 	%p18, %r25, 2;
	st.shared.v4.f32 	[%r27+528], {%f392, %f391, %f390, %f389};
	mov.u32 	%r148, %r23;
	@%p18 bra 	$L__BB0_37;
	add.s64 	%rd14, %rd11, %rd95;
	add.s64 	%rd15, %rd12, %rd95;
	and.b64  	%rd101, %rd15, 15;
	setp.eq.s64 	%p19, %rd101, 0;
	@%p19 bra 	$L__BB0_31;
	// begin inline asm
	ld.global.nc.f32 %f396, [%rd15];
	// end inline asm
	add.s64 	%rd103, %rd15, 4;
	// begin inline asm
	ld.global.nc.f32 %f395, [%rd103];
	// end inline asm
	add.s64 	%rd104, %rd15, 8;
	// begin inline asm
	ld.global.nc.f32 %f394, [%rd104];
	// end inline asm
	add.s64 	%rd105, %rd15, 12;
	// begin inline asm
	ld.global.nc.f32 %f393, [%rd105];
	// end inline asm
	bra.uni 	$L__BB0_32;
$L__BB0_31:
	ld.global.v4.f32 	{%f396, %f395, %f394, %f393}, [%rd14];
$L__BB0_32:
	setp.lt.u32 	%p20, %r25, 4;
	st.shared.v4.f32 	[%r27+1056], {%f396, %f395, %f394, %f393};
	mov.u32 	%r148, %r23;
	@%p20 bra 	$L__BB0_37;
	add.s64 	%rd16, %rd14, %rd95;
	add.s64 	%rd17, %rd15, %rd95;
	and.b64  	%rd106, %rd17, 15;
	setp.eq.s64 	%p21, %rd106, 0;
	@%p21 bra 	$L__BB0_35;
	// begin inline asm
	ld.global.nc.f32 %f400, [%rd17];
	// end inline asm
	add.s64 	%rd108, %rd17, 4;
	// begin inline asm
	ld.global.nc.f32 %f399, [%rd108];
	// end inline asm
	add.s64 	%rd109, %rd17, 8;
	// begin inline asm
	ld.global.nc.f32 %f398, [%rd109];
	// end inline asm
	add.s64 	%rd110, %rd17, 12;
	// begin inline asm
	ld.global.nc.f32 %f397, [%rd110];
	// end inline asm
	bra.uni 	$L__BB0_36;
$L__BB0_35:
	ld.global.v4.f32 	{%f400, %f399, %f398, %f397}, [%rd16];
$L__BB0_36:
	st.shared.v4.f32 	[%r27+1584], {%f400, %f399, %f398, %f397};
	mov.u32 	%r148, %r23;
$L__BB0_37:
	setp.lt.u32 	%p22, %r21, 128;
	@%p22 bra 	$L__BB0_71;
$L__BB0_38:
	add.s32 	%r30, %r148, %r8;
	mul.wide.s32 	%rd111, %r30, %r73;
	add.s64 	%rd112, %rd111, %rd8;
	shl.b64 	%rd113, %rd112, 2;
	add.s64 	%rd18, %rd1, %rd113;
	add.s64 	%rd19, %rd58, %rd113;
	and.b64  	%rd114, %rd19, 15;
	setp.ne.s64 	%p23, %rd114, 0;
	@%p23 bra 	$L__BB0_40;
	ld.global.v4.f32 	{%f404, %f403, %f402, %f401}, [%rd18];
	bra.uni 	$L__BB0_41;
$L__BB0_40:
	// begin inline asm
	ld.global.nc.f32 %f404, [%rd19];
	// end inline asm
	add.s64 	%rd116, %rd19, 4;
	// begin inline asm
	ld.global.nc.f32 %f403, [%rd116];
	// end inline asm
	add.s64 	%rd117, %rd19, 8;
	// begin inline asm
	ld.global.nc.f32 %f402, [%rd117];
	// end inline asm
	add.s64 	%rd118, %rd19, 12;
	// begin inline asm
	ld.global.nc.f32 %f401, [%rd118];
	// end inline asm
$L__BB0_41:
	add.s32 	%r108, %r148, %r26;
	shl.b32 	%r109, %r108, 2;
	add.s32 	%r111, %r82, %r109;
	add.s32 	%r31, %r111, 1024;
	setp.lt.s32 	%p24, %r25, 2;
	st.shared.v4.f32 	[%r111+1024], {%f404, %f403, %f402, %f401};
	@%p24 bra 	$L__BB0_54;
	add.s64 	%rd20, %rd18, %rd95;
	add.s64 	%rd21, %rd19, %rd95;
	and.b64  	%rd120, %rd21, 15;
	setp.ne.s64 	%p25, %rd120, 0;
	@%p25 bra 	$L__BB0_44;
	ld.global.v4.f32 	{%f408, %f407, %f406, %f405}, [%rd20];
	bra.uni 	$L__BB0_45;
$L__BB0_44:
	// begin inline asm
	ld.global.nc.f32 %f408, [%rd21];
	// end inline asm
	add.s64 	%rd122, %rd21, 4;
	// begin inline asm
	ld.global.nc.f32 %f407, [%rd122];
	// end inline asm
	add.s64 	%rd123, %rd21, 8;
	// begin inline asm
	ld.global.nc.f32 %f406, [%rd123];
	// end inline asm
	add.s64 	%rd124, %rd21, 12;
	// begin inline asm
	ld.global.nc.f32 %f405, [%rd124];
	// end inline asm
$L__BB0_45:
	setp.eq.s32 	%p26, %r25, 2;
	st.shared.v4.f32 	[%r31+528], {%f408, %f407, %f406, %f405};
	@%p26 bra 	$L__BB0_54;
	add.s64 	%rd23, %rd20, %rd95;
	add.s64 	%rd24, %rd21, %rd95;
	and.b64  	%rd125, %rd24, 15;
	setp.ne.s64 	%p27, %rd125, 0;
	@%p27 bra 	$L__BB0_48;
	ld.global.v4.f32 	{%f412, %f411, %f410, %f409}, [%rd23];
	bra.uni 	$L__BB0_49;
$L__BB0_48:
	// begin inline asm
	ld.global.nc.f32 %f412, [%rd24];
	// end inline asm
	add.s64 	%rd127, %rd24, 4;
	// begin inline asm
	ld.global.nc.f32 %f411, [%rd127];
	// end inline asm
	add.s64 	%rd128, %rd24, 8;
	// begin inline asm
	ld.global.nc.f32 %f410, [%rd128];
	// end inline asm
	add.s64 	%rd129, %rd24, 12;
	// begin inline asm
	ld.global.nc.f32 %f409, [%rd129];
	// end inline asm
$L__BB0_49:
	setp.lt.u32 	%p28, %r25, 4;
	st.shared.v4.f32 	[%r31+1056], {%f412, %f411, %f410, %f409};
	@%p28 bra 	$L__BB0_54;
	add.s64 	%rd25, %rd23, %rd95;
	add.s64 	%rd26, %rd24, %rd95;
	and.b64  	%rd130, %rd26, 15;
	setp.ne.s64 	%p29, %rd130, 0;
	@%p29 bra 	$L__BB0_52;
	ld.global.v4.f32 	{%f416, %f415, %f414, %f413}, [%rd25];
	bra.uni 	$L__BB0_53;
$L__BB0_52:
	// begin inline asm
	ld.global.nc.f32 %f416, [%rd26];
	// end inline asm
	add.s64 	%rd132, %rd26, 4;
	// begin inline asm
	ld.global.nc.f32 %f415, [%rd132];
	// end inline asm
	add.s64 	%rd133, %rd26, 8;
	// begin inline asm
	ld.global.nc.f32 %f414, [%rd133];
	// end inline asm
	add.s64 	%rd134, %rd26, 12;
	// begin inline asm
	ld.global.nc.f32 %f413, [%rd134];
	// end inline asm
$L__BB0_53:
	st.shared.v4.f32 	[%r31+1584], {%f416, %f415, %f414, %f413};
$L__BB0_54:
	add.s32 	%r112, %r30, 128;
	mul.wide.s32 	%rd135, %r112, %r73;
	add.s64 	%rd136, %rd135, %rd8;
	shl.b64 	%rd137, %rd136, 2;
	add.s64 	%rd27, %rd1, %rd137;
	add.s64 	%rd28, %rd58, %rd137;
	and.b64  	%rd138, %rd28, 15;
	setp.eq.s64 	%p30, %rd138, 0;
	@%p30 bra 	$L__BB0_56;
	// begin inline asm
	ld.global.nc.f32 %f420, [%rd28];
	// end inline asm
	add.s64 	%rd140, %rd28, 4;
	// begin inline asm
	ld.global.nc.f32 %f419, [%rd140];
	// end inline asm
	add.s64 	%rd141, %rd28, 8;
	// begin inline asm
	ld.global.nc.f32 %f418, [%rd141];
	// end inline asm
	add.s64 	%rd142, %rd28, 12;
	// begin inline asm
	ld.global.nc.f32 %f417, [%rd142];
	// end inline asm
	bra.uni 	$L__BB0_57;
$L__BB0_56:
	ld.global.v4.f32 	{%f420, %f419, %f418, %f417}, [%rd27];
$L__BB0_57:
	setp.lt.s32 	%p31, %r25, 2;
	st.shared.v4.f32 	[%r31+512], {%f420, %f419, %f418, %f417};
	@%p31 bra 	$L__BB0_70;
	add.s64 	%rd29, %rd27, %rd95;
	add.s64 	%rd30, %rd28, %rd95;
	and.b64  	%rd144, %rd30, 15;
	setp.eq.s64 	%p32, %rd144, 0;
	@%p32 bra 	$L__BB0_60;
	// begin inline asm
	ld.global.nc.f32 %f424, [%rd30];
	// end inline asm
	add.s64 	%rd146, %rd30, 4;
	// begin inline asm
	ld.global.nc.f32 %f423, [%rd146];
	// end inline asm
	add.s64 	%rd147, %rd30, 8;
	// begin inline asm
	ld.global.nc.f32 %f422, [%rd147];
	// end inline asm
	add.s64 	%rd148, %rd30, 12;
	// begin inline asm
	ld.global.nc.f32 %f421, [%rd148];
	// end inline asm
	bra.uni 	$L__BB0_61;
$L__BB0_60:
	ld.global.v4.f32 	{%f424, %f423, %f422, %f421}, [%rd29];
$L__BB0_61:
	setp.eq.s32 	%p33, %r25, 2;
	st.shared.v4.f32 	[%r31+1040], {%f424, %f423, %f422, %f421};
	@%p33 bra 	$L__BB0_70;
	add.s64 	%rd32, %rd29, %rd95;
	add.s64 	%rd33, %rd30, %rd95;
	and.b64  	%rd149, %rd33, 15;
	setp.eq.s64 	%p34, %rd149, 0;
	@%p34 bra 	$L__BB0_64;
	// begin inline asm
	ld.global.nc.f32 %f428, [%rd33];
	// end inline asm
	add.s64 	%rd151, %rd33, 4;
	// begin inline asm
	ld.global.nc.f32 %f427, [%rd151];
	// end inline asm
	add.s64 	%rd152, %rd33, 8;
	// begin inline asm
	ld.global.nc.f32 %f426, [%rd152];
	// end inline asm
	add.s64 	%rd153, %rd33, 12;
	// begin inline asm
	ld.global.nc.f32 %f425, [%rd153];
	// end inline asm
	bra.uni 	$L__BB0_65;
$L__BB0_64:
	ld.global.v4.f32 	{%f428, %f427, %f426, %f425}, [%rd32];
$L__BB0_65:
	setp.lt.u32 	%p35, %r25, 4;
	st.shared.v4.f32 	[%r31+1568], {%f428, %f427, %f426, %f425};
	@%p35 bra 	$L__BB0_70;
	add.s64 	%rd34, %rd32, %rd95;
	add.s64 	%rd35, %rd33, %rd95;
	and.b64  	%rd154, %rd35, 15;
	setp.eq.s64 	%p36, %rd154, 0;
	@%p36 bra 	$L__BB0_68;
	// begin inline asm
	ld.global.nc.f32 %f432, [%rd35];
	// end inline asm
	add.s64 	%rd156, %rd35, 4;
	// begin inline asm
	ld.global.nc.f32 %f431, [%rd156];
	// end inline asm
	add.s64 	%rd157, %rd35, 8;
	// begin inline asm
	ld.global.nc.f32 %f430, [%rd157];
	// end inline asm
	add.s64 	%rd158, %rd35, 12;
	// begin inline asm
	ld.global.nc.f32 %f429, [%rd158];
	// end inline asm
	bra.uni 	$L__BB0_69;
$L__BB0_68:
	ld.global.v4.f32 	{%f432, %f431, %f430, %f429}, [%rd34];
$L__BB0_69:
	st.shared.v4.f32 	[%r31+2096], {%f432, %f431, %f430, %f429};
$L__BB0_70:
	add.s32 	%r148, %r148, 256;
	setp.lt.s32 	%p37, %r148, %r9;
	@%p37 bra 	$L__BB0_38;
$L__BB0_71:
	add.s32 	%r147, %r147, 16;
	setp.lt.s32 	%p38, %r147, %r7;
	@%p38 bra 	$L__BB0_19;
$L__BB0_72:
	bar.sync 	0;
	cvt.u64.u32 	%rd36, %r2;
	cvt.u64.u32 	%rd37, %r72;
	shl.b32 	%r115, %r3, 3;
	add.s32 	%r34, %r1, %r115;
	mov.f32 	%f469, 0f00000000;
	mov.b32 	%r152, 1;
	mov.b32 	%r151, 0;
	mul.wide.s32 	%rd177, %r73, 4;
	mov.u32 	%r150, %r73;
	mov.u32 	%r153, %r151;
	mov.f32 	%f468, %f469;
	mov.f32 	%f467, %f469;
	mov.f32 	%f466, %f469;
$L__BB0_73:
	min.s32 	%r39, %r75, %r150;
	mul.lo.s32 	%r40, %r151, %r75;
	sub.s32 	%r116, %r73, %r40;
	min.s32 	%r41, %r75, %r116;
	add.s32 	%r151, %r151, 1;
	setp.ge.s32 	%p39, %r151, %r6;
	@%p39 bra 	$L__BB0_101;
	add.s32 	%r43, %r40, %r75;
	sub.s32 	%r117, %r73, %r43;
	min.s32 	%r44, %r75, %r117;
	setp.ge.s32 	%p40, %r3, %r44;
	@%p40 bra 	$L__BB0_79;
	mul.wide.u32 	%rd159, %r152, 8;
	add.s64 	%rd160, %rd4, %rd159;
	ld.local.u64 	%rd38, [%rd160];
	add.s32 	%r155, %r3, %r43;
	mov.u32 	%r154, %r34;
	mov.u32 	%r156, %r3;
$L__BB0_76:
	setp.ge.s32 	%p41, %r2, %r72;
	cvt.s64.s32 	%rd161, %r155;
	mad.lo.s64 	%rd162, %rd37, %rd161, %rd36;
	shl.b64 	%rd163, %rd162, 2;
	add.s64 	%rd39, %rd57, %rd163;
	mov.f32 	%f437, 0f00000000;
	@%p41 bra 	$L__BB0_78;
	// begin inline asm
	ld.global.nc.f32 %f437, [%rd39];
	// end inline asm
$L__BB0_78:
	mul.wide.u32 	%rd165, %r154, 4;
	add.s64 	%rd166, %rd38, %rd165;
	st.f32 	[%rd166], %f437;
	add.s32 	%r156, %r156, 32;
	add.s32 	%r155, %r155, 32;
	add.s32 	%r154, %r154, 256;
	setp.lt.s32 	%p42, %r156, %r44;
	@%p42 bra 	$L__BB0_76;
$L__BB0_79:
	setp.ge.s32 	%p43, %r20, %r44;
	@%p43 bra 	$L__BB0_101;
	mul.wide.u32 	%rd167, %r152, 8;
	add.s64 	%rd40, %rd5, %rd167;
	mov.u32 	%r157, %r20;
$L__BB0_81:
	setp.ge.s32 	%p44, %r4, %r9;
	sub.s32 	%r53, %r44, %r157;
	@%p44 bra 	$L__BB0_100;
	ld.local.u64 	%rd41, [%rd40];
	mul.lo.s32 	%r54, %r157, 132;
	add.s32 	%r118, %r157, %r43;
	cvt.s64.s32 	%rd42, %r118;
	mov.u32 	%r158, %r4;
$L__BB0_83:
	add.s32 	%r119, %r158, %r8;
	mul.wide.s32 	%rd168, %r119, %r73;
	add.s64 	%rd169, %rd168, %rd42;
	shl.b64 	%rd170, %rd169, 2;
	add.s64 	%rd43, %rd1, %rd170;
	add.s64 	%rd44, %rd58, %rd170;
	and.b64  	%rd171, %rd44, 15;
	setp.ne.s64 	%p45, %rd171, 0;
	@%p45 bra 	$L__BB0_85;
	ld.global.v4.f32 	{%f438, %f439, %f440, %f441}, [%rd43];
	bra.uni 	$L__BB0_86;
$L__BB0_85:
	// begin inline asm
	ld.global.nc.f32 %f438, [%rd44];
	// end inline asm
	add.s64 	%rd173, %rd44, 4;
	// begin inline asm
	ld.global.nc.f32 %f439, [%rd173];
	// end inline asm
	add.s64 	%rd174, %rd44, 8;
	// begin inline asm
	ld.global.nc.f32 %f440, [%rd174];
	// end inline asm
	add.s64 	%rd175, %rd44, 12;
	// begin inline asm
	ld.global.nc.f32 %f441, [%rd175];
	// end inline asm
$L__BB0_86:
	add.s32 	%r120, %r158, %r54;
	mul.wide.u32 	%rd176, %r120, 4;
	add.s64 	%rd45, %rd41, %rd176;
	setp.lt.s32 	%p46, %r53, 2;
	st.v4.f32 	[%rd45], {%f438, %f439, %f440, %f441};
	@%p46 bra 	$L__BB0_99;
	add.s64 	%rd46, %rd43, %rd177;
	add.s64 	%rd47, %rd44, %rd177;
	and.b64  	%rd178, %rd47, 15;
	setp.ne.s64 	%p47, %rd178, 0;
	@%p47 bra 	$L__BB0_89;
	ld.global.v4.f32 	{%f442, %f443, %f444, %f445}, [%rd46];
	bra.uni 	$L__BB0_90;
$L__BB0_89:
	// begin inline asm
	ld.global.nc.f32 %f442, [%rd47];
	// end inline asm
	add.s64 	%rd180, %rd47, 4;
	// begin inline asm
	ld.global.nc.f32 %f443, [%rd180];
	// end inline asm
	add.s64 	%rd181, %rd47, 8;
	// begin inline asm
	ld.global.nc.f32 %f444, [%rd181];
	// end inline asm
	add.s64 	%rd182, %rd47, 12;
	// begin inline asm
	ld.global.nc.f32 %f445, [%rd182];
	// end inline asm
$L__BB0_90:
	setp.eq.s32 	%p48, %r53, 2;
	st.v4.f32 	[%rd45+528], {%f442, %f443, %f444, %f445};
	@%p48 bra 	$L__BB0_99;
	add.s64 	%rd49, %rd46, %rd177;
	add.s64 	%rd50, %rd47, %rd177;
	and.b64  	%rd183, %rd50, 15;
	setp.ne.s64 	%p49, %rd183, 0;
	@%p49 bra 	$L__BB0_93;
	ld.global.v4.f32 	{%f446, %f447, %f448, %f449}, [%rd49];
	bra.uni 	$L__BB0_94;
$L__BB0_93:
	// begin inline asm
	ld.global.nc.f32 %f446, [%rd50];
	// end inline asm
	add.s64 	%rd185, %rd50, 4;
	// begin inline asm
	ld.global.nc.f32 %f447, [%rd185];
	// end inline asm
	add.s64 	%rd186, %rd50, 8;
	// begin inline asm
	ld.global.nc.f32 %f448, [%rd186];
	// end inline asm
	add.s64 	%rd187, %rd50, 12;
	// begin inline asm
	ld.global.nc.f32 %f449, [%rd187];
	// end inline asm
$L__BB0_94:
	setp.lt.u32 	%p50, %r53, 4;
	st.v4.f32 	[%rd45+1056], {%f446, %f447, %f448, %f449};
	@%p50 bra 	$L__BB0_99;
	add.s64 	%rd51, %rd49, %rd177;
	add.s64 	%rd52, %rd50, %rd177;
	and.b64  	%rd188, %rd52, 15;
	setp.ne.s64 	%p51, %rd188, 0;
	@%p51 bra 	$L__BB0_97;
	ld.global.v4.f32 	{%f450, %f451, %f452, %f453}, [%rd51];
	bra.uni 	$L__BB0_98;
$L__BB0_97:
	// begin inline asm
	ld.global.nc.f32 %f450, [%rd52];
	// end inline asm
	add.s64 	%rd190, %rd52, 4;
	// begin inline asm
	ld.global.nc.f32 %f451, [%rd190];
	// end inline asm
	add.s64 	%rd191, %rd52, 8;
	// begin inline asm
	ld.global.nc.f32 %f452, [%rd191];
	// end inline asm
	add.s64 	%rd192, %rd52, 12;
	// begin inline asm
	ld.global.nc.f32 %f453, [%rd192];
	// end inline asm
$L__BB0_98:
	st.v4.f32 	[%rd45+1584], {%f450, %f451, %f452, %f453};
$L__BB0_99:
	add.s32 	%r158, %r158, 128;
	setp.lt.s32 	%p52, %r158, %r9;
	@%p52 bra 	$L__BB0_83;
$L__BB0_100:
	add.s32 	%r157, %r157, 16;
	setp.lt.s32 	%p53, %r157, %r44;
	@%p53 bra 	$L__BB0_81;
$L__BB0_101:
	mul.wide.u32 	%rd193, %r153, 8;
	add.s64 	%rd194, %rd5, %rd193;
	ld.local.u64 	%rd53, [%rd194];
	mul.lo.s32 	%r58, %r41, %r9;
	setp.ge.s32 	%p54, %r4, %r58;
	mov.b32 	%r121, 0;
	mov.u32 	%r159, %r4;
	mov.u32 	%r160, %r121;
	@%p54 bra 	$L__BB0_104;
	bra.uni 	$L__BB0_103;
$L__BB0_102:
	add.s32 	%r159, %r159, 128;
	setp.ge.s32 	%p56, %r159, %r58;
	mov.u32 	%r160, %r121;
	@%p56 bra 	$L__BB0_104;
$L__BB0_103:
	mul.wide.u32 	%rd195, %r159, 4;
	add.s64 	%rd196, %rd53, %rd195;
	ld.f32 	%f323, [%rd196];
	setp.eq.f32 	%p55, %f323, 0f00000000;
	mov.b32 	%r160, 1;
	@%p55 bra 	$L__BB0_102;
$L__BB0_104:
	{ 
	.reg .pred 	%p1; 
	.reg .pred 	%p2; 
	setp.ne.u32 	%p1, %r160, 0; 
	bar.red.or.pred 	%p2, 0, %p1; 
	selp.u32 	%r124, 1, 0, %p2; 
	}
	setp.eq.s32 	%p57, %r124, 0;
	bar.sync 	0;
	setp.lt.s32 	%p58, %r41, 1;
	or.pred  	%p59, %p57, %p58;
	@%p59 bra 	$L__BB0_112;
	add.s64 	%rd198, %rd4, %rd193;
	ld.local.u64 	%rd54, [%rd198];
	and.b32  	%r62, %r39, 3;
	add.s32 	%r126, %r39, -1;
	setp.lt.u32 	%p60, %r126, 3;
	mov.b32 	%r162, 0;
	@%p60 bra 	$L__BB0_108;
	and.b32  	%r162, %r39, -4;
	mov.b32 	%r161, 0;
$L__BB0_107:
	.pragma "nounroll";
	shl.b32 	%r128, %r161, 3;
	add.s32 	%r129, %r128, %r1;
	mul.wide.u32 	%rd199, %r129, 4;
	add.s64 	%rd200, %rd54, %rd199;
	ld.f32 	%f325, [%rd200];
	mad.lo.s32 	%r130, %r161, 132, %r4;
	mul.wide.u32 	%rd201, %r130, 4;
	add.s64 	%rd202, %rd53, %rd201;
	ld.v4.f32 	{%f326, %f327, %f328, %f329}, [%rd202];
	fma.rn.f32 	%f330, %f325, %f326, %f466;
	fma.rn.f32 	%f331, %f325, %f327, %f467;
	fma.rn.f32 	%f332, %f325, %f328, %f468;
	fma.rn.f32 	%f333, %f325, %f329, %f469;
	ld.f32 	%f334, [%rd200+32];
	ld.v4.f32 	{%f335, %f336, %f337, %f338}, [%rd202+528];
	fma.rn.f32 	%f339, %f334, %f335, %f330;
	fma.rn.f32 	%f340, %f334, %f336, %f331;
	fma.rn.f32 	%f341, %f334, %f337, %f332;
	fma.rn.f32 	%f342, %f334, %f338, %f333;
	add.s32 	%r131, %r129, 16;
	mul.wide.u32 	%rd203, %r131, 4;
	add.s64 	%rd204, %rd54, %rd203;
	ld.f32 	%f343, [%rd204];
	add.s32 	%r132, %r130, 264;
	mul.wide.u32 	%rd205, %r132, 4;
	add.s64 	%rd206, %rd53, %rd205;
	ld.v4.f32 	{%f344, %f345, %f346, %f347}, [%rd206];
	fma.rn.f32 	%f348, %f343, %f344, %f339;
	fma.rn.f32 	%f349, %f343, %f345, %f340;
	fma.rn.f32 	%f350, %f343, %f346, %f341;
	fma.rn.f32 	%f351, %f343, %f347, %f342;
	add.s32 	%r133, %r129, 24;
	mul.wide.u32 	%rd207, %r133, 4;
	add.s64 	%rd208, %rd54, %rd207;
	ld.f32 	%f352, [%rd208];
	add.s32 	%r134, %r130, 396;
	mul.wide.u32 	%rd209, %r134, 4;
	add.s64 	%rd210, %rd53, %rd209;
	ld.v4.f32 	{%f353, %f354, %f355, %f356}, [%rd210];
	fma.rn.f32 	%f466, %f352, %f353, %f348;
	fma.rn.f32 	%f467, %f352, %f354, %f349;
	fma.rn.f32 	%f468, %f352, %f355, %f350;
	fma.rn.f32 	%f469, %f352, %f356, %f351;
	add.s32 	%r161, %r161, 4;
	setp.ne.s32 	%p61, %r161, %r162;
	@%p61 bra 	$L__BB0_107;
$L__BB0_108:
	setp.eq.s32 	%p62, %r62, 0;
	@%p62 bra 	$L__BB0_112;
	shl.b32 	%r135, %r162, 3;
	add.s32 	%r67, %r135, %r1;
	mul.wide.u32 	%rd211, %r67, 4;
	add.s64 	%rd212, %rd54, %rd211;
	ld.f32 	%f357, [%rd212];
	mad.lo.s32 	%r68, %r162, 132, %r4;
	mul.wide.u32 	%rd213, %r68, 4;
	add.s64 	%rd214, %rd53, %rd213;
	ld.v4.f32 	{%f358, %f359, %f360, %f361}, [%rd214];
	fma.rn.f32 	%f466, %f357, %f358, %f466;
	fma.rn.f32 	%f467, %f357, %f359, %f467;
	fma.rn.f32 	%f468, %f357, %f360, %f468;
	fma.rn.f32 	%f469, %f357, %f361, %f469;
	setp.eq.s32 	%p63, %r62, 1;
	@%p63 bra 	$L__BB0_112;
	add.s32 	%r136, %r67, 8;
	mul.wide.u32 	%rd215, %r136, 4;
	add.s64 	%rd216, %rd54, %rd215;
	ld.f32 	%f362, [%rd216];
	add.s32 	%r137, %r68, 132;
	mul.wide.u32 	%rd217, %r137, 4;
	add.s64 	%rd218, %rd53, %rd217;
	ld.v4.f32 	{%f363, %f364, %f365, %f366}, [%rd218];
	fma.rn.f32 	%f466, %f362, %f363, %f466;
	fma.rn.f32 	%f467, %f362, %f364, %f467;
	fma.rn.f32 	%f468, %f362, %f365, %f468;
	fma.rn.f32 	%f469, %f362, %f366, %f469;
	setp.eq.s32 	%p64, %r62, 2;
	@%p64 bra 	$L__BB0_112;
	add.s32 	%r138, %r67, 16;
	mul.wide.u32 	%rd219, %r138, 4;
	add.s64 	%rd220, %rd54, %rd219;
	ld.f32 	%f367, [%rd220];
	add.s32 	%r139, %r68, 264;
	mul.wide.u32 	%rd221, %r139, 4;
	add.s64 	%rd222, %rd53, %rd221;
	ld.v4.f32 	{%f368, %f369, %f370, %f371}, [%rd222];
	fma.rn.f32 	%f466, %f367, %f368, %f466;
	fma.rn.f32 	%f467, %f367, %f369, %f467;
	fma.rn.f32 	%f468, %f367, %f370, %f468;
	fma.rn.f32 	%f469, %f367, %f371, %f469;
$L__BB0_112:
	setp.ge.s32 	%p65, %r151, %r6;
	@%p65 bra 	$L__BB0_114;
	bar.sync 	0;
$L__BB0_114:
	xor.b32  	%r153, %r153, 1;
	xor.b32  	%r152, %r152, 1;
	sub.s32 	%r150, %r150, %r75;
	setp.ne.s32 	%p66, %r151, %r6;
	@%p66 bra 	$L__BB0_73;
$L__BB0_115:
	setp.ge.s32 	%p67, %r2, %r72;
	@%p67 bra 	$L__BB0_124;
	cvt.u64.u32 	%rd223, %r2;
	cvt.s64.s32 	%rd224, %r5;
	cvt.u64.u32 	%rd55, %r72;
	mad.lo.s64 	%rd56, %rd55, %rd224, %rd223;
	setp.ge.s32 	%p68, %r5, %r74;
	@%p68 bra 	$L__BB0_118;
	shl.b64 	%rd225, %rd56, 2;
	add.s64 	%rd226, %rd3, %rd225;
	ld.global.nc.f32 	%f372, [%rd226];
	add.f32 	%f373, %f466, %f372;
	add.s64 	%rd227, %rd2, %rd225;
	st.global.f32 	[%rd227], %f373;
$L__BB0_118:
	add.s32 	%r140, %r5, 1;
	setp.ge.s32 	%p69, %r140, %r74;
	@%p69 bra 	$L__BB0_120;
	add.s64 	%rd228, %rd56, %rd55;
	shl.b64 	%rd229, %rd228, 2;
	add.s64 	%rd230, %rd3, %rd229;
	ld.global.nc.f32 	%f374, [%rd230];
	add.f32 	%f375, %f467, %f374;
	add.s64 	%rd231, %rd2, %rd229;
	st.global.f32 	[%rd231], %f375;
$L__BB0_120:
	add.s32 	%r141, %r5, 2;
	setp.ge.s32 	%p70, %r141, %r74;
	@%p70 bra 	$L__BB0_122;
	shl.b64 	%rd232, %rd55, 1;
	add.s64 	%rd233, %rd56, %rd232;
	shl.b64 	%rd234, %rd233, 2;
	add.s64 	%rd235, %rd3, %rd234;
	ld.global.nc.f32 	%f376, [%rd235];
	add.f32 	%f377, %f468, %f376;
	add.s64 	%rd236, %rd2, %rd234;
	st.global.f32 	[%rd236], %f377;
$L__BB0_122:
	add.s32 	%r142, %r5, 3;
	setp.ge.s32 	%p71, %r142, %r74;
	@%p71 bra 	$L__BB0_124;
	mad.lo.s64 	%rd237, %rd55, 3, %rd56;
	shl.b64 	%rd238, %rd237, 2;
	add.s64 	%rd239, %rd3, %rd238;
	ld.global.nc.f32 	%f378, [%rd239];
	add.f32 	%f379, %f469, %f378;
	add.s64 	%rd240, %rd2, %rd238;
	st.global.f32 	[%rd240], %f379;
$L__BB0_124:
	ret;

}


// ===== COMPILED SASS (sm_100) =====

	.target	sm_100

	.elftype	@"ET_EXEC"


//--------------------- .note.nv.tkinfo           --------------------------
	.section	.note.nv.tkinfo,"",@"SHT_NOTE"
	.sectionflags	@"SHF_NOTE_NV_TKINFO"
	.tkinfo
        /*0018*/ 	.word	0x00000002
        /*0030*/ 	.string	""
        /*0030*/ 	.string	"ptxas"
        /*0030*/ 	.string	"Cuda compilation tools, release 13.0, V13.0.88"
        /*0030*/ 	.string	"Build cuda_13.0.r13.0/compiler.36424714_0"
        /*0030*/ 	.string	"-arch sm_100 -m 64 "



//--------------------- .note.nv.cuinfo           --------------------------
	.section	.note.nv.cuinfo,"",@"SHT_NOTE"
	.sectionflags	@"SHF_NOTE_NV_CUINFO"
        /*0018*/ 	.short	0x0002
        /*001a*/ 	.short	0x0064
        /*001c*/ 	.short	0x0082
	.zero		2


//--------------------- .nv.info                  --------------------------
	.section	.nv.info,"",@"SHT_CUDA_INFO"
	.align	4


	//----- nvinfo : EIATTR_REGCOUNT
	.align		4
        /*0000*/ 	.byte	0x04, 0x2f
        /*0002*/ 	.short	(.L_1 - .L_0)
	.align		4
.L_0:
        /*0004*/ 	.word	index@(_Z13spmm_pipelinePKfS0_S0_Pfiiii)
        /*0008*/ 	.word	0x00000034


	//----- nvinfo : EIATTR_FRAME_SIZE
	.align		4
.L_1:
        /*000c*/ 	.byte	0x04, 0x11
        /*000e*/ 	.short	(.L_3 - .L_2)
	.align		4
.L_2:
        /*0010*/ 	.word	index@(_Z13spmm_pipelinePKfS0_S0_Pfiiii)
        /*0014*/ 	.word	0x00000020


	//----- nvinfo : EIATTR_MIN_STACK_SIZE
	.align		4
.L_3:
        /*0018*/ 	.byte	0x04, 0x12
        /*001a*/ 	.short	(.L_5 - .L_4)
	.align		4
.L_4:
        /*001c*/ 	.word	index@(_Z13spmm_pipelinePKfS0_S0_Pfiiii)
        /*0020*/ 	.word	0x00000020
.L_5:


//--------------------- .nv.compat                --------------------------
	.section	.nv.compat,"",@"SHT_CUDA_COMPAT_INFO"
	.align	4
        /*0000*/ 	.byte	0x02, 0x09, 0x00, 0x00, 0x02, 0x02, 0x01, 0x00, 0x02, 0x05, 0x05, 0x00, 0x03, 0x07, 0x01, 0x01
        /*0010*/ 	.byte	0x02, 0x03, 0x00, 0x00, 0x02, 0x06, 0x01, 0x00, 0x04, 0x0b, 0x08, 0x00, 0x09, 0x00, 0x00, 0x00
        /*0020*/ 	.byte	0x00, 0x00, 0x00, 0x00


//--------------------- .nv.info._Z13spmm_pipelinePKfS0_S0_Pfiiii --------------------------
	.section	.nv.info._Z13spmm_pipelinePKfS0_S0_Pfiiii,"",@"SHT_CUDA_INFO"
	.sectionflags	@""
	.align	4


	//----- nvinfo : EIATTR_CUDA_API_VERSION
	.align		4
        /*0000*/ 	.byte	0x04, 0x37
        /*0002*/ 	.short	(.L_7 - .L_6)
.L_6:
        /*0004*/ 	.word	0x00000082


	//----- nvinfo : EIATTR_KPARAM_INFO
	.align		4
.L_7:
        /*0008*/ 	.byte	0x04, 0x17
        /*000a*/ 	.short	(.L_9 - .L_8)
.L_8:
        /*000c*/ 	.word	0x00000000
        /*0010*/ 	.short	0x0007
        /*0012*/ 	.short	0x002c
        /*0014*/ 	.byte	0x00, 0xf0, 0x11, 0x00


	//----- nvinfo : EIATTR_KPARAM_INFO
	.align		4
.L_9:
        /*0018*/ 	.byte	0x04, 0x17
        /*001a*/ 	.short	(.L_11 - .L_10)
.L_10:
        /*001c*/ 	.word	0x00000000
        /*0020*/ 	.short	0x0006
        /*0022*/ 	.short	0x0028
        /*0024*/ 	.byte	0x00, 0xf0, 0x11, 0x00


	//----- nvinfo : EIATTR_KPARAM_INFO
	.align		4
.L_11:
        /*0028*/ 	.byte	0x04, 0x17
        /*002a*/ 	.short	(.L_13 - .L_12)
.L_12:
        /*002c*/ 	.word	0x00000000
        /*0030*/ 	.short	0x0005
        /*0032*/ 	.short	0x0024
        /*0034*/ 	.byte	0x00, 0xf0, 0x11, 0x00


	//----- nvinfo : EIATTR_KPARAM_INFO
	.align		4
.L_13:
        /*0038*/ 	.byte	0x04, 0x17
        /*003a*/ 	.short	(.L_15 - .L_14)
.L_14:
        /*003c*/ 	.word	0x00000000
        /*0040*/ 	.short	0x0004
        /*0042*/ 	.short	0x0020
        /*0044*/ 	.byte	0x00, 0xf0, 0x11, 0x00


	//----- nvinfo : EIATTR_KPARAM_INFO
	.align		4
.L_15:
        /*0048*/ 	.byte	0x04, 0x17
        /*004a*/ 	.short	(.L_17 - .L_16)
.L_16:
        /*004c*/ 	.word	0x00000000
        /*0050*/ 	.short	0x0003
        /*0052*/ 	.short	0x0018
        /*0054*/ 	.byte	0x00, 0xf5, 0x21, 0x00


	//----- nvinfo : EIATTR_KPARAM_INFO
	.align		4
.L_17:
        /*0058*/ 	.byte	0x04, 0x17
        /*005a*/ 	.short	(.L_19 - .L_18)
.L_18:
        /*005c*/ 	.word	0x00000000
        /*0060*/ 	.short	0x0002
        /*0062*/ 	.short	0x0010
        /*0064*/ 	.byte	0x00, 0xf5, 0x21, 0x00


	//----- nvinfo : EIATTR_KPARAM_INFO
	.align		4
.L_19:
        /*0068*/ 	.byte	0x04, 0x17
        /*006a*/ 	.short	(.L_21 - .L_20)
.L_20:
        /*006c*/ 	.word	0x00000000
        /*0070*/ 	.short	0x0001
        /*0072*/ 	.short	0x0008
        /*0074*/ 	.byte	0x00, 0xf5, 0x21, 0x00


	//----- nvinfo : EIATTR_KPARAM_INFO
	.align		4
.L_21:
        /*0078*/ 	.byte	0x04, 0x17
        /*007a*/ 	.short	(.L_23 - .L_22)
.L_22:
        /*007c*/ 	.word	0x00000000
        /*0080*/ 	.short	0x0000
        /*0082*/ 	.short	0x0000
        /*0084*/ 	.byte	0x00, 0xf5, 0x21, 0x00


	//----- nvinfo : EIATTR_SPARSE_MMA_MASK
	.align		4
.L_23:
        /*0088*/ 	.byte	0x03, 0x50
        /*008a*/ 	.short	0x0000


	//----- nvinfo : EIATTR_MAXREG_COUNT
	.align		4
        /*008c*/ 	.byte	0x03, 0x1b
        /*008e*/ 	.short	0x00ff


	//----- nvinfo : EIATTR_NUM_BARRIERS
	.align		4
        /*0090*/ 	.byte	0x02, 0x4c
        /*0092*/ 	.byte	0x01
	.zero		1


	//----- nvinfo : EIATTR_MERCURY_ISA_VERSION
	.align		4
        /*0094*/ 	.byte	0x03, 0x5f
        /*0096*/ 	.short	0x0101


	//----- nvinfo : EIATTR_VRC_CTA_INIT_COUNT
	.align		4
        /*0098*/ 	.byte	0x02, 0x4a
	.zero		1
	.zero		1


	//----- nvinfo : EIATTR_EXIT_INSTR_OFFSETS
	.align		4
        /*009c*/ 	.byte	0x04, 0x1c
        /*009e*/ 	.short	(.L_25 - .L_24)


	//   ....[0]....
.L_24:
        /*00a0*/ 	.word	0x00003280


	//   ....[1]....
        /*00a4*/ 	.word	0x000035b0


	//   ....[2]....
        /*00a8*/ 	.word	0x000036a0


	//----- nvinfo : EIATTR_MAX_THREADS
	.align		4
.L_25:
        /*00ac*/ 	.byte	0x04, 0x05
        /*00ae*/ 	.short	(.L_27 - .L_26)
.L_26:
        /*00b0*/ 	.word	0x00000080
        /*00b4*/ 	.word	0x00000001
        /*00b8*/ 	.word	0x00000001


	//----- nvinfo : EIATTR_CRS_STACK_SIZE
	.align		4
.L_27:
        /*00bc*/ 	.byte	0x04, 0x1e
        /*00be*/ 	.short	(.L_29 - .L_28)
.L_28:
        /*00c0*/ 	.word	0x00000000


	//----- nvinfo : EIATTR_CBANK_PARAM_SIZE
	.align		4
.L_29:
        /*00c4*/ 	.byte	0x03, 0x19
        /*00c6*/ 	.short	0x0030


	//----- nvinfo : EIATTR_PARAM_CBANK
	.align		4
        /*00c8*/ 	.byte	0x04, 0x0a
        /*00ca*/ 	.short	(.L_31 - .L_30)
	.align		4
.L_30:
        /*00cc*/ 	.word	index@(.nv.constant0._Z13spmm_pipelinePKfS0_S0_Pfiiii)
        /*00d0*/ 	.short	0x0380
        /*00d2*/ 	.short	0x0030


	//----- nvinfo : EIATTR_SW_WAR
	.align		4
.L_31:
        /*00d4*/ 	.byte	0x04, 0x36
        /*00d6*/ 	.short	(.L_33 - .L_32)
.L_32:
        /*00d8*/ 	.word	0x00000008
.L_33:


//--------------------- .nv.callgraph             --------------------------
	.section	.nv.callgraph,"",@"SHT_CUDA_CALLGRAPH"
	.align	4
	.sectionentsize	8
	.align		4
        /*0000*/ 	.word	0x00000000
	.align		4
        /*0004*/ 	.word	0xffffffff
	.align		4
        /*0008*/ 	.word	0x00000000
	.align		4
        /*000c*/ 	.word	0xfffffffe
	.align		4
        /*0010*/ 	.word	0x00000000
	.align		4
        /*0014*/ 	.word	0xfffffffd
	.align		4
        /*0018*/ 	.word	0x00000000
	.align		4
        /*001c*/ 	.word	0xfffffffc


//--------------------- .text._Z13spmm_pipelinePKfS0_S0_Pfiiii --------------------------
	.section	.text._Z13spmm_pipelinePKfS0_S0_Pfiiii,"ax",@progbits
	.align	128
        .global         _Z13spmm_pipelinePKfS0_S0_Pfiiii
        .type           _Z13spmm_pipelinePKfS0_S0_Pfiiii,@function
        .size           _Z13spmm_pipelinePKfS0_S0_Pfiiii,(.L_x_43 - _Z13spmm_pipelinePKfS0_S0_Pfiiii)
        .other          _Z13spmm_pipelinePKfS0_S0_Pfiiii,@"STO_CUDA_ENTRY STV_DEFAULT"
_Z13spmm_pipelinePKfS0_S0_Pfiiii:
.text._Z13spmm_pipelinePKfS0_S0_Pfiiii:
[----:B------:R-:W0:Y:S08]  /*0000*/  LDC R1, c[0x0][0x37c] ;  /* 0x0000df00ff017b82 */ /* 0x000e300000000800 */
[----:B------:R-:W1:Y:S01]  /*0010*/  LDC R6, c[0x0][0x3ac] ;  /* 0x0000eb00ff067b82 */ /* 0x000e620000000800 */
[----:B------:R-:W2:Y:S01]  /*0020*/  S2R R4, SR_CgaCtaId ;  /* 0x0000000000047919 */ /* 0x000ea20000008800 */
[----:B------:R-:W-:Y:S01]  /*0030*/  MOV R21, 0x400 ;  /* 0x0000040000157802 */ /* 0x000fe20000000f00 */
[----:B0-----:R-:W-:Y:S01]  /*0040*/  VIADD R1, R1, 0xffffffe0 ;  /* 0xffffffe001017836 */ /* 0x001fe20000000000 */
[----:B------:R-:W0:Y:S01]  /*0050*/  LDCU.64 UR8, c[0x0][0x358] ;  /* 0x00006b00ff0877ac */ /* 0x000e220008000a00 */
[----:B------:R-:W3:Y:S01]  /*0060*/  S2R R10, SR_SWINHI ;  /* 0x00000000000a7919 */ /* 0x000ee20000002f00 */
[----:B------:R-:W-:-:S02]  /*0070*/  CS2R R30, SRZ ;  /* 0x00000000001e7805 */ /* 0x000fc4000001ff00 */
[----:B------:R-:W4:Y:S01]  /*0080*/  LDC R17, c[0x0][0x3a4] ;  /* 0x0000e900ff117b82 */ /* 0x000f220000000800 */
[----:B------:R-:W5:Y:S01]  /*0090*/  S2R R29, SR_CTAID.Y ;  /* 0x00000000001d7919 */ /* 0x000f620000002600 */
[----:B------:R-:W0:Y:S01]  /*00a0*/  S2R R19, SR_CTAID.X ;  /* 0x0000000000137919 */ /* 0x000e220000002500 */
[----:B-1----:R-:W-:-:S04]  /*00b0*/  IABS R16, R6 ;  /* 0x0000000600107213 */ /* 0x002fc80000000000 */
[----:B------:R-:W1:Y:S01]  /*00c0*/  I2F.RP R0, R16 ;  /* 0x0000001000007306 */ /* 0x000e620000209400 */
[----:B----4-:R-:W-:Y:S02]  /*00d0*/  IADD3 R5, PT, PT, R17, -0x1, R6 ;  /* 0xffffffff11057810 */ /* 0x010fe40007ffe006 */
[----:B--2---:R-:W-:Y:S02]  /*00e0*/  LEA R21, R4, R21, 0x18 ;  /* 0x0000001504157211 */ /* 0x004fe400078ec0ff */
[----:B------:R-:W-:Y:S01]  /*00f0*/  IABS R8, R5 ;  /* 0x0000000500087213 */ /* 0x000fe20000000000 */
[----:B------:R-:W5:Y:S01]  /*0100*/  S2R R4, SR_TID.Y ;  /* 0x0000000000047919 */ /* 0x000f620000002200 */
[----:B------:R-:W-:Y:S01]  /*0110*/  LOP3.LUT R5, R5, R6, RZ, 0x3c, !PT ;  /* 0x0000000605057212 */ /* 0x000fe200078e3cff */
[----:B-1----:R-:W1:Y:S02]  /*0120*/  MUFU.RCP R0, R0 ;  /* 0x0000000000007308 */ /* 0x002e640000001000 */
[----:B-1----:R-:W-:-:S06]  /*0130*/  VIADD R2, R0, 0xffffffe ;  /* 0x0ffffffe00027836 */ /* 0x002fcc0000000000 */
[----:B------:R1:W2:Y:S01]  /*0140*/  F2I.FTZ.U32.TRUNC.NTZ R3, R2 ;  /* 0x0000000200037305 */ /* 0x0002a2000021f000 */
[----:B-----5:R-:W-:Y:S02]  /*0150*/  IMAD R28, R29, 0x4, R4 ;  /* 0x000000041d1c7824 */ /* 0x020fe400078e0204 */
[----:B-1----:R-:W-:Y:S02]  /*0160*/  HFMA2 R2, -RZ, RZ, 0, 0 ;  /* 0x00000000ff027431 */ /* 0x002fe400000001ff */
[----:B--2---:R-:W-:-:S04]  /*0170*/  IMAD.MOV R7, RZ, RZ, -R3 ;  /* 0x000000ffff077224 */ /* 0x004fc800078e0a03 */
[----:B------:R-:W-:-:S04]  /*0180*/  IMAD R7, R7, R16, RZ ;  /* 0x0000001007077224 */ /* 0x000fc800078e02ff */
[----:B------:R-:W-:Y:S02]  /*0190*/  IMAD.HI.U32 R18, R3, R7, R2 ;  /* 0x0000000703127227 */ /* 0x000fe400078e0002 */
[----:B------:R-:W1:Y:S02]  /*01a0*/  S2R R3, SR_TID.X ;  /* 0x0000000000037919 */ /* 0x000e640000002100 */
[----:B------:R-:W-:Y:S01]  /*01b0*/  IMAD.MOV.U32 R7, RZ, RZ, R8 ;  /* 0x000000ffff077224 */ /* 0x000fe200078e0008 */
[----:B------:R-:W-:Y:S02]  /*01c0*/  MOV R8, R21 ;  /* 0x0000001500087202 */ /* 0x000fe40000000f00 */
[----:B---3--:R-:W-:Y:S01]  /*01d0*/  MOV R9, R10 ;  /* 0x0000000a00097202 */ /* 0x008fe20000000f00 */
[----:B------:R-:W-:Y:S01]  /*01e0*/  IMAD.HI.U32 R0, R18, R7, RZ ;  /* 0x0000000712007227 */ /* 0x000fe200078e00ff */
[C---:B------:R-:W-:Y:S02]  /*01f0*/  IADD3 R10, P2, PT, R8.reuse, 0x4600, RZ ;  /* 0x00004600080a7810 */ /* 0x040fe40007f5e0ff */
[----:B------:R-:W-:Y:S01]  /*0200*/  IADD3 R14, P3, PT, R8, 0x4a00, RZ ;  /* 0x00004a00080e7810 */ /* 0x000fe20007f7e0ff */
[----:B------:R-:W-:Y:S01]  /*0210*/  IMAD.MOV R2, RZ, RZ, -R0 ;  /* 0x000000ffff027224 */ /* 0x000fe200078e0a00 */
[----:B------:R-:W-:-:S02]  /*0220*/  IADD3.X R11, PT, PT, RZ, R9, RZ, P2, !PT ;  /* 0x00000009ff0b7210 */ /* 0x000fc400017fe4ff */
[----:B------:R-:W-:Y:S01]  /*0230*/  ISETP.GE.AND P2, PT, R5, RZ, PT ;  /* 0x000000ff0500720c */ /* 0x000fe20003f46270 */
[----:B------:R-:W-:Y:S01]  /*0240*/  IMAD R7, R16, R2, R7 ;  /* 0x0000000210077224 */ /* 0x000fe200078e0207 */
[----:B------:R-:W-:Y:S01]  /*0250*/  IADD3 R12, P4, PT, R8, 0x400, RZ ;  /* 0x00000400080c7810 */ /* 0x000fe20007f9e0ff */
[--C-:B------:R-:W-:Y:S01]  /*0260*/  IMAD.X R15, RZ, RZ, R9.reuse, P3 ;  /* 0x000000ffff0f7224 */ /* 0x100fe200018e0609 */
[----:B------:R2:W-:Y:S02]  /*0270*/  STL.128 [R1], R8 ;  /* 0x0000000801007387 */ /* 0x0005e40000100c00 */
[----:B------:R-:W-:Y:S01]  /*0280*/  ISETP.GT.U32.AND P1, PT, R16, R7, PT ;  /* 0x000000071000720c */ /* 0x000fe20003f24070 */
[----:B------:R-:W-:-:S05]  /*0290*/  IMAD.X R13, RZ, RZ, R9, P4 ;  /* 0x000000ffff0d7224 */ /* 0x000fca00020e0609 */
[----:B------:R3:W-:Y:S07]  /*02a0*/  STL.128 [R1+0x10], R12 ;  /* 0x0000100c01007387 */ /* 0x0007ee0000100c00 */
[----:B------:R-:W-:Y:S01]  /*02b0*/  @!P1 IMAD.IADD R7, R7, 0x1, -R16 ;  /* 0x0000000107079824 */ /* 0x000fe200078e0a10 */
[----:B--2---:R-:W-:Y:S01]  /*02c0*/  CS2R R10, SRZ ;  /* 0x00000000000a7805 */ /* 0x004fe2000001ff00 */
[----:B------:R-:W-:Y:S02]  /*02d0*/  @!P1 VIADD R0, R0, 0x1 ;  /* 0x0000000100009836 */ /* 0x000fe40000000000 */
[----:B-1----:R-:W-:Y:S01]  /*02e0*/  IMAD.SHL.U32 R2, R3, 0x4, RZ ;  /* 0x0000000403027824 */ /* 0x002fe200078e00ff */
[----:B------:R-:W-:-:S02]  /*02f0*/  ISETP.GE.U32.AND P0, PT, R7, R16, PT ;  /* 0x000000100700720c */ /* 0x000fc40003f06070 */
[----:B------:R-:W-:Y:S02]  /*0300*/  LOP3.LUT R7, RZ, R6, RZ, 0x33, !PT ;  /* 0x00000006ff077212 */ /* 0x000fe400078e33ff */
[----:B0-----:R-:W-:-:S09]  /*0310*/  LEA R5, R19, R2, 0x7 ;  /* 0x0000000213057211 */ /* 0x001fd200078e38ff */
[----:B------:R-:W-:Y:S02]  /*0320*/  @P0 IADD3 R0, PT, PT, R0, 0x1, RZ ;  /* 0x0000000100000810 */ /* 0x000fe40007ffe0ff */
[----:B------:R-:W-:-:S03]  /*0330*/  ISETP.NE.AND P0, PT, R6, RZ, PT ;  /* 0x000000ff0600720c */ /* 0x000fc60003f05270 */
[----:B------:R-:W-:-:S05]  /*0340*/  @!P2 IMAD.MOV R0, RZ, RZ, -R0 ;  /* 0x000000ffff00a224 */ /* 0x000fca00078e0a00 */
[----:B------:R-:W-:-:S04]  /*0350*/  SEL R0, R7, R0, !P0 ;  /* 0x0000000007007207 */ /* 0x000fc80004000000 */
[----:B------:R-:W-:-:S13]  /*0360*/  ISETP.GE.AND P1, PT, R0, 0x1, PT ;  /* 0x000000010000780c */ /* 0x000fda0003f26270 */
[----:B---3--:R-:W-:Y:S05]  /*0370*/  @!P1 BRA `(.L_x_0) ;  /* 0x0000002c00b89947 */ /* 0x008fea0003800000 */
[----:B------:R-:W-:Y:S01]  /*0380*/  IABS R9, R5 ;  /* 0x0000000500097213 */ /* 0x000fe20000000000 */
[----:B------:R-:W0:Y:S01]  /*0390*/  LDCU UR4, c[0x0][0x3a8] ;  /* 0x00007500ff0477ac */ /* 0x000e220008000800 */
[----:B------:R-:W-:Y:S01]  /*03a0*/  ISETP.GE.AND P2, PT, R5, RZ, PT ;  /* 0x000000ff0500720c */ /* 0x000fe20003f46270 */
[----:B------:R-:W-:Y:S01]  /*03b0*/  BSSY.RECONVERGENT B0, `(.L_x_1) ;  /* 0x0000148000007945 */ /* 0x000fe20003800200 */
[----:B------:R-:W-:Y:S01]  /*03c0*/  VIMNMX R22, PT, PT, R17, R6, PT ;  /* 0x0000000611167248 */ /* 0x000fe20003fe0100 */
[----:B------:R-:W-:Y:S01]  /*03d0*/  IMAD.HI.U32 R18, R18, R9, RZ ;  /* 0x0000000912127227 */ /* 0x000fe200078e00ff */
[----:B------:R-:W1:Y:S03]  /*03e0*/  LDCU UR5, c[0x0][0x3a0] ;  /* 0x00007400ff0577ac */ /* 0x000e660008000800 */
[----:B------:R-:W-:-:S04]  /*03f0*/  IMAD.MOV R18, RZ, RZ, -R18 ;  /* 0x000000ffff127224 */ /* 0x000fc800078e0a12 */
[----:B------:R-:W-:-:S05]  /*0400*/  IMAD R9, R16, R18, R9 ;  /* 0x0000001210097224 */ /* 0x000fca00078e0209 */
[----:B------:R-:W-:-:S13]  /*0410*/  ISETP.GT.U32.AND P1, PT, R16, R9, PT ;  /* 0x000000091000720c */ /* 0x000fda0003f24070 */
[----:B------:R-:W-:-:S05]  /*0420*/  @!P1 IMAD.IADD R9, R9, 0x1, -R16 ;  /* 0x0000000109099824 */ /* 0x000fca00078e0a10 */
[----:B------:R-:W-:-:S13]  /*0430*/  ISETP.GT.U32.AND P1, PT, R16, R9, PT ;  /* 0x000000091000720c */ /* 0x000fda0003f24070 */
[----:B------:R-:W-:-:S05]  /*0440*/  @!P1 IMAD.IADD R9, R9, 0x1, -R16 ;  /* 0x0000000109099824 */ /* 0x000fca00078e0a10 */
[----:B------:R-:W-:-:S04]  /*0450*/  @!P2 IADD3 R9, PT, PT, -R9, RZ, RZ ;  /* 0x000000ff0909a210 */ /* 0x000fc80007ffe1ff */
[----:B------:R-:W-:Y:S02]  /*0460*/  SEL R8, R7, R9, !P0 ;  /* 0x0000000907087207 */ /* 0x000fe40004000000 */
[----:B------:R-:W-:-:S03]  /*0470*/  ISETP.GE.AND P0, PT, R3, R22, PT ;  /* 0x000000160300720c */ /* 0x000fc60003f06270 */
[----:B------:R-:W-:-:S04]  /*0480*/  IMAD.IADD R7, R5, 0x1, -R8 ;  /* 0x0000000105077824 */ /* 0x000fc800078e0a08 */
[----:B------:R-:W-:-:S05]  /*0490*/  IMAD.MOV R9, RZ, RZ, -R7 ;  /* 0x000000ffff097224 */ /* 0x000fca00078e0a07 */
[----:B0-----:R-:W-:Y:S01]  /*04a0*/  VIADDMNMX R9, R9, UR4, R6, PT ;  /* 0x0000000409097c46 */ /* 0x001fe2000b800106 */
[----:B------:R-:W-:Y:S01]  /*04b0*/  VIADD R6, R1, 0x10 ;  /* 0x0000001001067836 */ /* 0x000fe20000000000 */
[----:B-1----:R-:W-:Y:S06]  /*04c0*/  @P0 BRA `(.L_x_2) ;  /* 0x0000001000d80947 */ /* 0x002fec0003800000 */
[----:B------:R-:W-:Y:S01]  /*04d0*/  LOP3.LUT R11, RZ, R3, RZ, 0x33, !PT ;  /* 0x00000003ff0b7212 */ /* 0x000fe200078e33ff */
[----:B------:R-:W-:Y:S01]  /*04e0*/  BSSY.RECONVERGENT B1, `(.L_x_3) ;  /* 0x000001c000017945 */ /* 0x000fe20003800200 */
[----:B------:R-:W-:Y:S02]  /*04f0*/  IMAD.MOV.U32 R29, RZ, RZ, RZ ;  /* 0x000000ffff1d7224 */ /* 0x000fe400078e00ff */
[----:B------:R-:W-:Y:S01]  /*0500*/  IADD3 R8, PT, PT, R22, R11, RZ ;  /* 0x0000000b16087210 */ /* 0x000fe20007ffe0ff */
[----:B------:R-:W-:-:S03]  /*0510*/  IMAD.MOV.U32 R11, RZ, RZ, R3 ;  /* 0x000000ffff0b7224 */ /* 0x000fc600078e0003 */
[C---:B------:R-:W-:Y:S02]  /*0520*/  LOP3.LUT R10, R8.reuse, 0x60, RZ, 0xc0, !PT ;  /* 0x00000060080a7812 */ /* 0x040fe400078ec0ff */
[----:B------:R-:W-:Y:S02]  /*0530*/  ISETP.GE.U32.AND P1, PT, R8, 0x60, PT ;  /* 0x000000600800780c */ /* 0x000fe40003f26070 */
[----:B------:R-:W-:-:S13]  /*0540*/  ISETP.NE.AND P0, PT, R10, 0x60, PT ;  /* 0x000000600a00780c */ /* 0x000fda0003f05270 */
[----:B------:R-:W-:Y:S05]  /*0550*/  @!P0 BRA `(.L_x_4) ;  /* 0x0000000000508947 */ /* 0x000fea0003800000 */
[----:B------:R-:W0:Y:S01]  /*0560*/  LDCU UR4, c[0x0][0x3a0] ;  /* 0x00007400ff0477ac */ /* 0x000e220008000800 */
[----:B------:R-:W-:Y:S01]  /*0570*/  LEA.HI R8, R8, 0x1, RZ, 0x1b ;  /* 0x0000000108087811 */ /* 0x000fe200078fd8ff */
[----:B------:R-:W-:Y:S01]  /*0580*/  IMAD.MOV.U32 R17, RZ, RZ, RZ ;  /* 0x000000ffff117224 */ /* 0x000fe200078e00ff */
[----:B------:R-:W-:Y:S02]  /*0590*/  MOV R11, R3 ;  /* 0x00000003000b7202 */ /* 0x000fe40000000f00 */
[----:B------:R-:W-:Y:S02]  /*05a0*/  LOP3.LUT R8, R8, 0x3, RZ, 0xc0, !PT ;  /* 0x0000000308087812 */ /* 0x000fe400078ec0ff */
[----:B0-----:R-:W-:-:S13]  /*05b0*/  ISETP.GE.AND P0, PT, R28, UR4, PT ;  /* 0x000000041c007c0c */ /* 0x001fda000bf06270 */
.L_x_5:
[----:B0-----:R-:W0:Y:S01]  /*05c0*/  @!P0 LDC R12, c[0x0][0x3a0] ;  /* 0x0000e800ff0c8b82 */ /* 0x001e220000000800 */
[----:B------:R-:W-:-:S07]  /*05d0*/  IMAD.MOV.U32 R10, RZ, RZ, RZ ;  /* 0x000000ffff0a7224 */ /* 0x000fce00078e00ff */
[----:B------:R-:W1:Y:S01]  /*05e0*/  @!P0 LDC.64 R14, c[0x0][0x380] ;  /* 0x0000e000ff0e8b82 */ /* 0x000e620000000a00 */
[----:B0-----:R-:W-:-:S03]  /*05f0*/  @!P0 IMAD.WIDE.U32 R12, R11, R12, R28 ;  /* 0x0000000c0b0c8225 */ /* 0x001fc600078e001c */
[----:B-1----:R-:W-:-:S04]  /*0600*/  @!P0 LEA R14, P2, R12, R14, 0x2 ;  /* 0x0000000e0c0e8211 */ /* 0x002fc800078410ff */
[----:B------:R-:W-:-:S05]  /*0610*/  @!P0 LEA.HI.X R15, R12, R15, R13, 0x2, P2 ;  /* 0x0000000f0c0f8211 */ /* 0x000fca00010f140d */
[----:B------:R-:W2:Y:S01]  /*0620*/  @!P0 LDG.E.CONSTANT R10, desc[UR8][R14.64] ;  /* 0x000000080e0a8981 */ /* 0x000ea2000c1e9900 */
[----:B------:R-:W-:Y:S01]  /*0630*/  IMAD R12, R11, 0x8, R4 ;  /* 0x000000080b0c7824 */ /* 0x000fe200078e0204 */
[----:B------:R-:W-:Y:S01]  /*0640*/  IADD3 R17, PT, PT, R17, 0x1, RZ ;  /* 0x0000000111117810 */ /* 0x000fe20007ffe0ff */
[----:B------:R-:W-:Y:S02]  /*0650*/  VIADD R11, R11, 0x20 ;  /* 0x000000200b0b7836 */ /* 0x000fe40000000000 */
[----:B------:R-:W-:Y:S01]  /*0660*/  IMAD R13, R12, 0x4, R21 ;  /* 0x000000040c0d7824 */ /* 0x000fe200078e0215 */
[----:B------:R-:W-:-:S04]  /*0670*/  ISETP.NE.AND P2, PT, R17, R8, PT ;  /* 0x000000081100720c */ /* 0x000fc80003f45270 */
[----:B--2---:R0:W-:Y:S09]  /*0680*/  STS [R13], R10 ;  /* 0x0000000a0d007388 */ /* 0x0041f20000000800 */
[----:B------:R-:W-:Y:S05]  /*0690*/  @P2 BRA `(.L_x_5) ;  /* 0xfffffffc00c82947 */ /* 0x000fea000383ffff */
.L_x_4:
[----:B------:R-:W-:Y:S05]  /*06a0*/  BSYNC.RECONVERGENT B1 ;  /* 0x0000000000017941 */ /* 0x000fea0003800200 */
.L_x_3:
[----:B------:R-:W-:Y:S05]  /*06b0*/  @!P1 BRA `(.L_x_2) ;  /* 0x00000010005c9947 */ /* 0x000fea0003800000 */
[----:B------:R-:W-:Y:S01]  /*06c0*/  IMAD.IADD R8, R22, 0x1, -R11 ;  /* 0x0000000116087824 */ /* 0x000fe200078e0a0b */
[----:B------:R-:W-:Y:S01]  /*06d0*/  BSSY.RECONVERGENT B1, `(.L_x_6) ;  /* 0x00000a6000017945 */ /* 0x000fe20003800200 */
[----:B------:R-:W-:-:S03]  /*06e0*/  PLOP3.LUT P0, PT, PT, PT, PT, 0x80, 0x8 ;  /* 0x000000000008781c */ /* 0x000fc60003f0f070 */
[----:B------:R-:W-:-:S13]  /*06f0*/  ISETP.GT.AND P1, PT, R8, 0x180, PT ;  /* 0x000001800800780c */ /* 0x000fda0003f24270 */
[----:B------:R-:W-:Y:S05]  /*0700*/  @!P1 BRA `(.L_x_7) ;  /* 0x0000000800889947 */ /* 0x000fea0003800000 */
[----:B------:R-:W1:Y:S01]  /*0710*/  LDCU UR4, c[0x0][0x3a0] ;  /* 0x00007400ff0477ac */ /* 0x000e620008000800 */
[----:B------:R-:W-:Y:S01]  /*0720*/  PLOP3.LUT P0, PT, PT, PT, PT, 0x8, 0x80 ;  /* 0x000000000080781c */ /* 0x000fe20003f0e170 */
[----:B------:R-:W-:Y:S01]  /*0730*/  VIADD R8, R22, 0xfffffe80 ;  /* 0xfffffe8016087836 */ /* 0x000fe20000000000 */
[----:B-1----:R-:W-:-:S13]  /*0740*/  ISETP.GE.AND P1, PT, R28, UR4, PT ;  /* 0x000000041c007c0c */ /* 0x002fda000bf26270 */
.L_x_8:
[----:B-1----:R-:W1:Y:S01]  /*0750*/  @!P1 LDC.64 R26, c[0x0][0x380] ;  /* 0x0000e000ff1a9b82 */ /* 0x002e620000000a00 */
[----:B0-----:R-:W-:Y:S01]  /*0760*/  @!P1 IMAD.WIDE.U32 R12, R11, UR5, R28 ;  /* 0x000000050b0c9c25 */ /* 0x001fe2000f8e001c */
[----:B------:R-:W-:Y:S02]  /*0770*/  CS2R R36, SRZ ;  /* 0x0000000000247805 */ /* 0x000fe4000001ff00 */
[----:B-1----:R-:W-:-:S04]  /*0780*/  @!P1 LEA R26, P2, R12, R26, 0x2 ;  /* 0x0000001a0c1a9211 */ /* 0x002fc800078410ff */
[----:B------:R-:W-:-:S05]  /*0790*/  @!P1 LEA.HI.X R27, R12, R27, R13, 0x2, P2 ;  /* 0x0000001b0c1b9211 */ /* 0x000fca00010f140d */
[----:B------:R0:W2:Y:S01]  /*07a0*/  @!P1 LDG.E.CONSTANT R37, desc[UR8][R26.64] ;  /* 0x000000081a259981 */ /* 0x0000a2000c1e9900 */
[----:B------:R-:W-:-:S13]  /*07b0*/  ISETP.GE.AND P1, PT, R28, UR5, PT ;  /* 0x000000051c007c0c */ /* 0x000fda000bf26270 */
[----:B------:R-:W1:Y:S01]  /*07c0*/  @!P1 LDC.64 R32, c[0x0][0x380] ;  /* 0x0000e000ff209b82 */ /* 0x000e620000000a00 */
[C---:B------:R-:W-:Y:S01]  /*07d0*/  @!P1 IADD3 R17, PT, PT, R11.reuse, 0x20, RZ ;  /* 0x000000200b119810 */ /* 0x040fe20007ffe0ff */
[C---:B------:R-:W-:Y:S02]  /*07e0*/  @!P1 VIADD R25, R11.reuse, 0x40 ;  /* 0x000000400b199836 */ /* 0x040fe40000000000 */
[----:B------:R-:W-:Y:S02]  /*07f0*/  @!P1 VIADD R31, R11, 0x60 ;  /* 0x000000600b1f9836 */ /* 0x000fe40000000000 */
[--C-:B------:R-:W-:Y:S02]  /*0800*/  @!P1 IMAD.WIDE.U32 R16, R17, UR5, R28.reuse ;  /* 0x0000000511109c25 */ /* 0x100fe4000f8e001c */
[----:B------:R-:W3:Y:S02]  /*0810*/  @!P1 LDC.64 R12, c[0x0][0x380] ;  /* 0x0000e000ff0c9b82 */ /* 0x000ee40000000a00 */
[----:B------:R-:W-:-:S04]  /*0820*/  @!P1 IMAD.WIDE.U32 R24, R25, UR5, R28 ;  /* 0x0000000519189c25 */ /* 0x000fc8000f8e001c */
[----:B------:R-:W-:Y:S02]  /*0830*/  @!P1 IMAD.WIDE.U32 R30, R31, UR5, R28 ;  /* 0x000000051f1e9c25 */ /* 0x000fe4000f8e001c */
[----:B------:R-:W4:Y:S08]  /*0840*/  @!P1 LDC.64 R18, c[0x0][0x380] ;  /* 0x0000e000ff129b82 */ /* 0x000f300000000a00 */
[----:B------:R-:W5:Y:S01]  /*0850*/  @!P1 LDC.64 R14, c[0x0][0x380] ;  /* 0x0000e000ff0e9b82 */ /* 0x000f620000000a00 */
[----:B-1----:R-:W-:-:S04]  /*0860*/  @!P1 LEA R32, P2, R16, R32, 0x2 ;  /* 0x0000002010209211 */ /* 0x002fc800078410ff */
[----:B------:R-:W-:Y:S02]  /*0870*/  @!P1 LEA.HI.X R33, R16, R33, R17, 0x2, P2 ;  /* 0x0000002110219211 */ /* 0x000fe400010f1411 */
[C---:B---3--:R-:W-:Y:S01]  /*0880*/  @!P1 LEA R10, P3, R24.reuse, R12, 0x2 ;  /* 0x0000000c180a9211 */ /* 0x048fe200078610ff */
[----:B------:R-:W1:Y:S01]  /*0890*/  @!P1 LDC.64 R16, c[0x0][0x380] ;  /* 0x0000e000ff109b82 */ /* 0x000e620000000a00 */
[----:B------:R-:W-:Y:S02]  /*08a0*/  IMAD.MOV.U32 R12, RZ, RZ, RZ ;  /* 0x000000ffff0c7224 */ /* 0x000fe400078e00ff */
[----:B------:R-:W-:Y:S02]  /*08b0*/  @!P1 LEA.HI.X R23, R24, R13, R25, 0x2, P3 ;  /* 0x0000000d18179211 */ /* 0x000fe400018f1419 */
[----:B------:R-:W-:Y:S02]  /*08c0*/  IADD3 R13, PT, PT, R11, 0x80, RZ ;  /* 0x000000800b0d7810 */ /* 0x000fe40007ffe0ff */
[C---:B----4-:R-:W-:Y:S01]  /*08d0*/  @!P1 LEA R34, P2, R30.reuse, R18, 0x2 ;  /* 0x000000121e229211 */ /* 0x050fe200078410ff */
[----:B------:R-:W3:Y:S01]  /*08e0*/  @!P1 LDC.64 R24, c[0x0][0x380] ;  /* 0x0000e000ff189b82 */ /* 0x000ee20000000a00 */
[----:B------:R4:W2:Y:S01]  /*08f0*/  @!P1 LDG.E.CONSTANT R12, desc[UR8][R32.64] ;  /* 0x00000008200c9981 */ /* 0x0008a2000c1e9900 */
[----:B0-----:R-:W-:Y:S01]  /*0900*/  @!P1 IMAD.WIDE.U32 R26, R13, UR5, R28 ;  /* 0x000000050d1a9c25 */ /* 0x001fe2000f8e001c */
[----:B------:R-:W-:-:S03]  /*0910*/  @!P1 LEA.HI.X R35, R30, R19, R31, 0x2, P2 ;  /* 0x000000131e239211 */ /* 0x000fc600010f141f */
[C---:B------:R-:W-:Y:S02]  /*0920*/  @!P1 VIADD R31, R11.reuse, 0xc0 ;  /* 0x000000c00b1f9836 */ /* 0x040fe40000000000 */
[----:B------:R-:W0:Y:S01]  /*0930*/  @!P1 LDC.64 R18, c[0x0][0x380] ;  /* 0x0000e000ff129b82 */ /* 0x000e220000000a00 */
[----:B------:R-:W-:Y:S02]  /*0940*/  IMAD.MOV.U32 R20, RZ, RZ, RZ ;  /* 0x000000ffff147224 */ /* 0x000fe400078e00ff */
[----:B----4-:R-:W-:Y:S02]  /*0950*/  @!P1 IMAD.MOV.U32 R32, RZ, RZ, R10 ;  /* 0x000000ffff209224 */ /* 0x010fe400078e000a */
[----:B------:R-:W-:Y:S01]  /*0960*/  @!P1 IMAD.MOV.U32 R33, RZ, RZ, R23 ;  /* 0x000000ffff219224 */ /* 0x000fe200078e0017 */
[----:B------:R-:W-:Y:S01]  /*0970*/  @!P1 IADD3 R23, PT, PT, R11, 0xa0, RZ ;  /* 0x000000a00b179810 */ /* 0x000fe20007ffe0ff */
[----:B------:R-:W-:Y:S01]  /*0980*/  @!P1 IMAD.WIDE.U32 R30, R31, UR5, R28 ;  /* 0x000000051f1e9c25 */ /* 0x000fe2000f8e001c */
[----:B-----5:R-:W-:Y:S01]  /*0990*/  @!P1 LEA R14, P2, R26, R14, 0x2 ;  /* 0x0000000e1a0e9211 */ /* 0x020fe200078410ff */
[----:B------:R4:W5:Y:S04]  /*09a0*/  @!P1 LDG.E.CONSTANT R20, desc[UR8][R34.64] ;  /* 0x0000000822149981 */ /* 0x000968000c1e9900 */
[----:B------:R4:W5:Y:S01]  /*09b0*/  @!P1 LDG.E.CONSTANT R36, desc[UR8][R32.64] ;  /* 0x0000000820249981 */ /* 0x000962000c1e9900 */
[----:B-1----:R-:W-:-:S02]  /*09c0*/  @!P1 LEA R39, P3, R30, R16, 0x2 ;  /* 0x000000101e279211 */ /* 0x002fc400078610ff */
[----:B----4-:R-:W-:Y:S02]  /*09d0*/  @!P1 LEA.HI.X R35, R26, R15, R27, 0x2, P2 ;  /* 0x0000000f1a239211 */ /* 0x010fe400010f141b */
[----:B------:R-:W1:Y:S01]  /*09e0*/  @!P1 LDC.64 R26, c[0x0][0x380] ;  /* 0x0000e000ff1a9b82 */ /* 0x000e620000000a00 */
[----:B------:R-:W-:Y:S01]  /*09f0*/  @!P1 IMAD.WIDE.U32 R32, R23, UR5, R28 ;  /* 0x0000000517209c25 */ /* 0x000fe2000f8e001c */
[----:B------:R-:W-:Y:S02]  /*0a00*/  @!P1 LEA.HI.X R40, R30, R17, R31, 0x2, P3 ;  /* 0x000000111e289211 */ /* 0x000fe400018f141f */
[----:B---3--:R-:W-:Y:S01]  /*0a10*/  @!P1 LEA R41, P2, R32, R24, 0x2 ;  /* 0x0000001820299211 */ /* 0x008fe200078410ff */
[----:B------:R-:W-:-:S03]  /*0a20*/  @!P1 VIADD R23, R11, 0xe0 ;  /* 0x000000e00b179836 */ /* 0x000fc60000000000 */
[----:B------:R-:W3:Y:S01]  /*0a30*/  @!P1 LDC.64 R16, c[0x0][0x380] ;  /* 0x0000e000ff109b82 */ /* 0x000ee20000000a00 */
[----:B------:R-:W-:Y:S01]  /*0a40*/  @!P1 LEA.HI.X R42, R32, R25, R33, 0x2, P2 ;  /* 0x00000019202a9211 */ /* 0x000fe200010f1421 */
[----:B------:R-:W-:-:S06]  /*0a50*/  @!P1 IMAD.WIDE.U32 R32, R23, UR5, R28 ;  /* 0x0000000517209c25 */ /* 0x000fcc000f8e001c */
[----:B------:R-:W4:Y:S01]  /*0a60*/  @!P1 LDC.64 R24, c[0x0][0x380] ;  /* 0x0000e000ff189b82 */ /* 0x000f220000000a00 */
[----:B------:R-:W-:Y:S01]  /*0a70*/  IMAD.MOV.U32 R10, RZ, RZ, RZ ;  /* 0x000000ffff0a7224 */ /* 0x000fe200078e00ff */
[----:B------:R-:W-:Y:S01]  /*0a80*/  @!P1 MOV R30, R41 ;  /* 0x00000029001e9202 */ /* 0x000fe20000000f00 */
[----:B------:R-:W-:Y:S01]  /*0a90*/  @!P1 IMAD.MOV.U32 R31, RZ, RZ, R42 ;  /* 0x000000ffff1f9224 */ /* 0x000fe200078e002a */
[----:B------:R-:W-:Y:S01]  /*0aa0*/  @!P1 MOV R34, R14 ;  /* 0x0000000e00229202 */ /* 0x000fe20000000f00 */
[----:B------:R-:W-:Y:S01]  /*0ab0*/  IMAD.MOV.U32 R15, RZ, RZ, RZ ;  /* 0x000000ffff0f7224 */ /* 0x000fe200078e00ff */
[----:B0-----:R-:W-:Y:S01]  /*0ac0*/  @!P1 LEA R38, P2, R32, R18, 0x2 ;  /* 0x0000001220269211 */ /* 0x001fe200078410ff */
[----:B------:R-:W-:Y:S01]  /*0ad0*/  VIADD R23, R11, 0x100 ;  /* 0x000001000b177836 */ /* 0x000fe20000000000 */
[----:B------:R0:W5:Y:S01]  /*0ae0*/  @!P1 LDG.E.CONSTANT R10, desc[UR8][R30.64] ;  /* 0x000000081e0a9981 */ /* 0x000162000c1e9900 */
[----:B------:R-:W-:-:S03]  /*0af0*/  IMAD.MOV.U32 R14, RZ, RZ, RZ ;  /* 0x000000ffff0e7224 */ /* 0x000fc600078e00ff */
[----:B------:R0:W5:Y:S01]  /*0b00*/  @!P1 LDG.E.CONSTANT R15, desc[UR8][R34.64] ;  /* 0x00000008220f9981 */ /* 0x000162000c1e9900 */
[----:B------:R-:W-:Y:S02]  /*0b10*/  @!P1 VIADD R41, R11, 0x140 ;  /* 0x000001400b299836 */ /* 0x000fe40000000000 */
[----:B0-----:R-:W-:Y:S01]  /*0b20*/  @!P1 IMAD.MOV.U32 R30, RZ, RZ, R39 ;  /* 0x000000ffff1e9224 */ /* 0x001fe200078e0027 */
[----:B------:R-:W-:Y:S01]  /*0b30*/  @!P1 LEA.HI.X R39, R32, R19, R33, 0x2, P2 ;  /* 0x0000001320279211 */ /* 0x000fe200010f1421 */
[----:B------:R-:W-:Y:S01]  /*0b40*/  @!P1 IMAD.MOV.U32 R31, RZ, RZ, R40 ;  /* 0x000000ffff1f9224 */ /* 0x000fe200078e0028 */
[----:B------:R-:W0:Y:S01]  /*0b50*/  @!P1 LDC.64 R18, c[0x0][0x380] ;  /* 0x0000e000ff129b82 */ /* 0x000e220000000a00 */
[----:B------:R-:W-:-:S04]  /*0b60*/  @!P1 IMAD.WIDE.U32 R32, R23, UR5, R28 ;  /* 0x0000000517209c25 */ /* 0x000fc8000f8e001c */
[----:B------:R-:W-:Y:S01]  /*0b70*/  @!P1 VIADD R35, R11, 0x120 ;  /* 0x000001200b239836 */ /* 0x000fe20000000000 */
[----:B------:R3:W5:Y:S01]  /*0b80*/  @!P1 LDG.E.CONSTANT R14, desc[UR8][R30.64] ;  /* 0x000000081e0e9981 */ /* 0x000762000c1e9900 */
[----:B------:R-:W-:Y:S01]  /*0b90*/  HFMA2 R40, -RZ, RZ, 0, 0 ;  /* 0x00000000ff287431 */ /* 0x000fe200000001ff */
[----:B-1----:R-:W-:Y:S01]  /*0ba0*/  @!P1 LEA R26, P2, R32, R26, 0x2 ;  /* 0x0000001a201a9211 */ /* 0x002fe200078410ff */
[----:B------:R-:W-:-:S03]  /*0bb0*/  @!P1 IMAD.WIDE.U32 R34, R35, UR5, R28 ;  /* 0x0000000523229c25 */ /* 0x000fc6000f8e001c */
[----:B------:R-:W-:Y:S02]  /*0bc0*/  @!P1 LEA.HI.X R27, R32, R27, R33, 0x2, P2 ;  /* 0x0000001b201b9211 */ /* 0x000fe400010f1421 */
[----:B------:R-:W1:Y:S01]  /*0bd0*/  @!P1 LDC.64 R32, c[0x0][0x380] ;  /* 0x0000e000ff209b82 */ /* 0x000e620000000a00 */
[----:B---3--:R-:W-:Y:S01]  /*0be0*/  @!P1 IMAD.WIDE.U32 R30, R41, UR5, R28 ;  /* 0x00000005291e9c25 */ /* 0x008fe2000f8e001c */
[----:B------:R-:W-:Y:S01]  /*0bf0*/  @!P1 LEA R45, P2, R34, R16, 0x2 ;  /* 0x00000010222d9211 */ /* 0x000fe200078410ff */
[----:B------:R3:W5:Y:S01]  /*0c00*/  @!P1 LDG.E.CONSTANT R40, desc[UR8][R38.64] ;  /* 0x0000000826289981 */ /* 0x000762000c1e9900 */
[----:B----4-:R-:W-:Y:S01]  /*0c10*/  @!P1 LEA R44, P3, R30, R24, 0x2 ;  /* 0x000000181e2c9211 */ /* 0x010fe200078610ff */
[----:B------:R-:W-:Y:S01]  /*0c20*/  IMAD.MOV.U32 R41, RZ, RZ, RZ ;  /* 0x000000ffff297224 */ /* 0x000fe200078e00ff */
[----:B------:R-:W-:Y:S02]  /*0c30*/  @!P1 LEA.HI.X R34, R34, R17, R35, 0x2, P2 ;  /* 0x0000001122229211 */ /* 0x000fe400010f1423 */
[----:B------:R-:W-:Y:S01]  /*0c40*/  @!P1 LEA.HI.X R35, R30, R25, R31, 0x2, P3 ;  /* 0x000000191e239211 */ /* 0x000fe200018f141f */
[----:B------:R-:W4:Y:S01]  /*0c50*/  @!P1 LDC.64 R16, c[0x0][0x380] ;  /* 0x0000e000ff109b82 */ /* 0x000f220000000a00 */
[----:B---3--:R-:W-:Y:S01]  /*0c60*/  @!P1 MOV R38, R26 ;  /* 0x0000001a00269202 */ /* 0x008fe20000000f00 */
[----:B------:R-:W-:-:S02]  /*0c70*/  @!P1 IMAD.MOV.U32 R39, RZ, RZ, R27 ;  /* 0x000000ffff279224 */ /* 0x000fc400078e001b */
[----:B------:R-:W-:-:S04]  /*0c80*/  @!P1 VIADD R27, R11, 0x160 ;  /* 0x000001600b1b9836 */ /* 0x000fc80000000000 */
[----:B------:R-:W3:Y:S01]  /*0c90*/  @!P1 LDC.64 R30, c[0x0][0x380] ;  /* 0x0000e000ff1e9b82 */ /* 0x000ee20000000a00 */
[----:B------:R0:W5:Y:S01]  /*0ca0*/  @!P1 LDG.E.CONSTANT R41, desc[UR8][R38.64] ;  /* 0x0000000826299981 */ /* 0x000162000c1e9900 */
[----:B------:R-:W-:Y:S01]  /*0cb0*/  CS2R R42, SRZ ;  /* 0x00000000002a7805 */ /* 0x000fe2000001ff00 */
[----:B------:R-:W-:-:S04]  /*0cc0*/  @!P1 IMAD.WIDE.U32 R24, R27, UR5, R28 ;  /* 0x000000051b189c25 */ /* 0x000fc8000f8e001c */
[----:B0-----:R-:W-:Y:S01]  /*0cd0*/  @!P1 IMAD.MOV.U32 R38, RZ, RZ, R45 ;  /* 0x000000ffff269224 */ /* 0x001fe200078e002d */
[----:B------:R-:W-:Y:S01]  /*0ce0*/  @!P1 MOV R39, R34 ;  /* 0x0000002200279202 */ /* 0x000fe20000000f00 */
[C---:B------:R-:W-:Y:S01]  /*0cf0*/  VIADD R45, R11.reuse, 0x180 ;  /* 0x000001800b2d7836 */ /* 0x040fe20000000000 */
[C---:B------:R-:W-:Y:S01]  /*0d00*/  @!P1 LEA R18, P2, R24.reuse, R18, 0x2 ;  /* 0x0000001218129211 */ /* 0x040fe200078410ff */
[----:B------:R-:W0:Y:S02]  /*0d10*/  @!P1 LDC.64 R26, c[0x0][0x380] ;  /* 0x0000e000ff1a9b82 */ /* 0x000e240000000a00 */
[----:B------:R1:W5:Y:S01]  /*0d20*/  @!P1 LDG.E.CONSTANT R43, desc[UR8][R38.64] ;  /* 0x00000008262b9981 */ /* 0x000362000c1e9900 */
[----:B------:R-:W-:Y:S01]  /*0d30*/  @!P1 LEA.HI.X R47, R24, R19, R25, 0x2, P2 ;  /* 0x00000013182f9211 */ /* 0x000fe200010f1419 */
[C---:B------:R-:W-:Y:S02]  /*0d40*/  @!P1 VIADD R25, R11.reuse, 0x1a0 ;  /* 0x000001a00b199836 */ /* 0x040fe40000000000 */
[----:B------:R-:W-:-:S02]  /*0d50*/  @!P1 VIADD R19, R11, 0x1c0 ;  /* 0x000001c00b139836 */ /* 0x000fc40000000000 */
[----:B-1----:R-:W-:Y:S02]  /*0d60*/  @!P1 IMAD.MOV.U32 R38, RZ, RZ, R44 ;  /* 0x000000ffff269224 */ /* 0x002fe400078e002c */
[----:B------:R-:W-:Y:S02]  /*0d70*/  @!P1 IMAD.MOV.U32 R39, RZ, RZ, R35 ;  /* 0x000000ffff279224 */ /* 0x000fe400078e0023 */
[----:B------:R-:W-:-:S04]  /*0d80*/  @!P1 IMAD.WIDE.U32 R34, R45, UR5, R28 ;  /* 0x000000052d229c25 */ /* 0x000fc8000f8e001c */
[----:B------:R-:W-:Y:S01]  /*0d90*/  HFMA2 R44, -RZ, RZ, 0, 0 ;  /* 0x00000000ff2c7431 */ /* 0x000fe200000001ff */
[----:B------:R1:W5:Y:S01]  /*0da0*/  @!P1 LDG.E.CONSTANT R42, desc[UR8][R38.64] ;  /* 0x00000008262a9981 */ /* 0x000362000c1e9900 */
[----:B------:R-:W-:Y:S01]  /*0db0*/  @!P1 IMAD.WIDE.U32 R24, R25, UR5, R28 ;  /* 0x0000000519189c25 */ /* 0x000fe2000f8e001c */
[----:B------:R-:W-:-:S04]  /*0dc0*/  @!P1 LEA R48, P2, R34, R32, 0x2 ;  /* 0x0000002022309211 */ /* 0x000fc800078410ff */
[----:B------:R-:W-:Y:S02]  /*0dd0*/  @!P1 LEA.HI.X R35, R34, R33, R35, 0x2, P2 ;  /* 0x0000002122239211 */ /* 0x000fe400010f1423 */
[----:B-1----:R-:W-:Y:S01]  /*0de0*/  @!P1 MOV R39, R47 ;  /* 0x0000002f00279202 */ /* 0x002fe20000000f00 */
[----:B------:R-:W-:Y:S02]  /*0df0*/  @!P1 VIADD R47, R11, 0x1e0 ;  /* 0x000001e00b2f9836 */ /* 0x000fe40000000000 */
[----:B------:R-:W-:Y:S02]  /*0e00*/  @!P1 IMAD.MOV.U32 R38, RZ, RZ, R18 ;  /* 0x000000ffff269224 */ /* 0x000fe400078e0012 */
[----:B------:R-:W-:-:S03]  /*0e10*/  @!P1 IMAD.WIDE.U32 R18, R19, UR5, R28 ;  /* 0x0000000513129c25 */ /* 0x000fc6000f8e001c */
[----:B------:R1:W5:Y:S01]  /*0e20*/  @!P1 LDG.E.CONSTANT R44, desc[UR8][R38.64] ;  /* 0x00000008262c9981 */ /* 0x000362000c1e9900 */
[----:B------:R-:W-:Y:S01]  /*0e30*/  @!P1 IMAD.WIDE.U32 R32, R47, UR5, R28 ;  /* 0x000000052f209c25 */ /* 0x000fe2000f8e001c */
[----:B---3--:R-:W-:Y:S02]  /*0e40*/  @!P1 LEA R47, P2, R24, R30, 0x2 ;  /* 0x0000001e182f9211 */ /* 0x008fe400078410ff */
[----:B----4-:R-:W-:Y:S02]  /*0e50*/  @!P1 LEA R30, P3, R18, R16, 0x2 ;  /* 0x00000010121e9211 */ /* 0x010fe400078610ff */
[----:B-1----:R-:W-:Y:S02]  /*0e60*/  @!P1 LEA.HI.X R38, R24, R31, R25, 0x2, P2 ;  /* 0x0000001f18269211 */ /* 0x002fe400010f1419 */
[----:B------:R-:W-:Y:S02]  /*0e70*/  @!P1 LEA.HI.X R31, R18, R17, R19, 0x2, P3 ;  /* 0x00000011121f9211 */ /* 0x000fe400018f1413 */
[----:B------:R-:W-:Y:S01]  /*0e80*/  CS2R R18, SRZ ;  /* 0x0000000000127805 */ /* 0x000fe2000001ff00 */
[----:B------:R-:W-:-:S02]  /*0e90*/  @!P1 IMAD.MOV.U32 R16, RZ, RZ, R47 ;  /* 0x000000ffff109224 */ /* 0x000fc400078e002f */
[----:B------:R-:W-:Y:S02]  /*0ea0*/  HFMA2 R24, -RZ, RZ, 0, 0 ;  /* 0x00000000ff187431 */ /* 0x000fe400000001ff */
[----:B------:R-:W-:Y:S01]  /*0eb0*/  @!P1 IMAD.MOV.U32 R17, RZ, RZ, R38 ;  /* 0x000000ffff119224 */ /* 0x000fe200078e0026 */
[----:B0-----:R-:W-:-:S04]  /*0ec0*/  @!P1 LEA R26, P4, R32, R26, 0x2 ;  /* 0x0000001a201a9211 */ /* 0x001fc800078810ff */
[----:B------:R0:W3:Y:S01]  /*0ed0*/  @!P1 LDG.E.CONSTANT R18, desc[UR8][R16.64] ;  /* 0x0000000810129981 */ /* 0x0000e2000c1e9900 */
[----:B------:R-:W-:Y:S01]  /*0ee0*/  @!P1 LEA.HI.X R27, R32, R27, R33, 0x2, P4 ;  /* 0x0000001b201b9211 */ /* 0x000fe200020f1421 */
[----:B------:R-:W-:Y:S02]  /*0ef0*/  IMAD.MOV.U32 R46, RZ, RZ, RZ ;  /* 0x000000ffff2e7224 */ /* 0x000fe400078e00ff */
[----:B------:R-:W-:-:S05]  /*0f00*/  @!P1 IMAD.MOV.U32 R34, RZ, RZ, R48 ;  /* 0x000000ffff229224 */ /* 0x000fca00078e0030 */
[----:B------:R-:W4:Y:S01]  /*0f10*/  @!P1 LDG.E.CONSTANT R46, desc[UR8][R34.64] ;  /* 0x00000008222e9981 */ /* 0x000f22000c1e9900 */
[----:B0-----:R-:W-:Y:S01]  /*0f20*/  @!P1 IMAD.MOV.U32 R16, RZ, RZ, R30 ;  /* 0x000000ffff109224 */ /* 0x001fe200078e001e */
[----:B------:R-:W-:-:S05]  /*0f30*/  @!P1 MOV R17, R31 ;  /* 0x0000001f00119202 */ /* 0x000fca0000000f00 */
[----:B------:R0:W4:Y:S02]  /*0f40*/  @!P1 LDG.E.CONSTANT R24, desc[UR8][R16.64] ;  /* 0x0000000810189981 */ /* 0x000124000c1e9900 */
[----:B0-----:R-:W-:Y:S02]  /*0f50*/  @!P1 IMAD.MOV.U32 R16, RZ, RZ, R26 ;  /* 0x000000ffff109224 */ /* 0x001fe400078e001a */
[----:B------:R-:W-:-:S05]  /*0f60*/  @!P1 IMAD.MOV.U32 R17, RZ, RZ, R27 ;  /* 0x000000ffff119224 */ /* 0x000fca00078e001b */
[----:B------:R0:W4:Y:S01]  /*0f70*/  @!P1 LDG.E.CONSTANT R19, desc[UR8][R16.64] ;  /* 0x0000000810139981 */ /* 0x000122000c1e9900 */
[----:B------:R-:W-:-:S05]  /*0f80*/  IMAD R26, R11, 0x8, R4 ;  /* 0x000000080b1a7824 */ /* 0x000fca00078e0204 */
[----:B------:R-:W-:Y:S01]  /*0f90*/  LEA R25, R26, R21, 0x2 ;  /* 0x000000151a197211 */ /* 0x000fe200078e10ff */
[----:B------:R-:W-:Y:S01]  /*0fa0*/  IMAD R26, R13, 0x8, R4 ;  /* 0x000000080d1a7824 */ /* 0x000fe200078e0204 */
[----:B0-----:R-:W-:-:S03]  /*0fb0*/  LEA R16, R45, R4, 0x3 ;  /* 0x000000042d107211 */ /* 0x001fc600078e18ff */
[--C-:B------:R-:W-:Y:S02]  /*0fc0*/  IMAD R13, R26, 0x4, R21.reuse ;  /* 0x000000041a0d7824 */ /* 0x100fe400078e0215 */
[----:B------:R-:W-:Y:S02]  /*0fd0*/  IMAD R26, R23, 0x8, R4 ;  /* 0x00000008171a7824 */ /* 0x000fe400078e0204 */
[--C-:B------:R-:W-:Y:S02]  /*0fe0*/  IMAD R17, R16, 0x4, R21.reuse ;  /* 0x0000000410117824 */ /* 0x100fe400078e0215 */
[----:B------:R-:W-:Y:S02]  /*0ff0*/  IMAD R26, R26, 0x4, R21 ;  /* 0x000000041a1a7824 */ /* 0x000fe400078e0215 */
[----:B------:R-:W-:-:S05]  /*1000*/  VIADD R11, R11, 0x200 ;  /* 0x000002000b0b7836 */ /* 0x000fca0000000000 */
[----:B------:R-:W-:Y:S01]  /*1010*/  ISETP.GE.AND P2, PT, R11, R8, PT ;  /* 0x000000080b00720c */ /* 0x000fe20003f46270 */
[----:B--2---:R1:W-:Y:S04]  /*1020*/  STS [R25], R37 ;  /* 0x0000002519007388 */ /* 0x0043e80000000800 */
[----:B------:R1:W-:Y:S04]  /*1030*/  STS [R25+0x400], R12 ;  /* 0x0004000c19007388 */ /* 0x0003e80000000800 */
[----:B-----5:R1:W-:Y:S04]  /*1040*/  STS [R25+0xc00], R20 ;  /* 0x000c001419007388 */ /* 0x0203e80000000800 */
[----:B------:R1:W-:Y:S04]  /*1050*/  STS [R25+0x800], R36 ;  /* 0x0008002419007388 */ /* 0x0003e80000000800 */
[----:B------:R1:W-:Y:S04]  /*1060*/  STS [R13+0x400], R10 ;  /* 0x0004000a0d007388 */ /* 0x0003e80000000800 */
[----:B------:R1:W-:Y:S04]  /*1070*/  STS [R13], R15 ;  /* 0x0000000f0d007388 */ /* 0x0003e80000000800 */
[----:B------:R1:W-:Y:S04]  /*1080*/  STS [R13+0x800], R14 ;  /* 0x0008000e0d007388 */ /* 0x0003e80000000800 */
[----:B------:R1:W-:Y:S04]  /*1090*/  STS [R13+0xc00], R40 ;  /* 0x000c00280d007388 */ /* 0x0003e80000000800 */
[----:B------:R1:W-:Y:S04]  /*10a0*/  STS [R26], R41 ;  /* 0x000000291a007388 */ /* 0x0003e80000000800 */
[----:B------:R1:W-:Y:S04]  /*10b0*/  STS [R26+0x400], R43 ;  /* 0x0004002b1a007388 */ /* 0x0003e80000000800 */
[----:B------:R1:W-:Y:S04]  /*10c0*/  STS [R26+0x800], R42 ;  /* 0x0008002a1a007388 */ /* 0x0003e80000000800 */
[----:B------:R1:W-:Y:S04]  /*10d0*/  STS [R26+0xc00], R44 ;  /* 0x000c002c1a007388 */ /* 0x0003e80000000800 */
[----:B---3--:R1:W-:Y:S04]  /*10e0*/  STS [R17+0x400], R18 ;  /* 0x0004001211007388 */ /* 0x0083e80000000800 */
[----:B----4-:R1:W-:Y:S04]  /*10f0*/  STS [R17], R46 ;  /* 0x0000002e11007388 */ /* 0x0103e80000000800 */
[----:B------:R1:W-:Y:S04]  /*1100*/  STS [R17+0x800], R24 ;  /* 0x0008001811007388 */ /* 0x0003e80000000800 */
[----:B------:R1:W-:Y:S01]  /*1110*/  STS [R17+0xc00], R19 ;  /* 0x000c001311007388 */ /* 0x0003e20000000800 */
[----:B------:R-:W-:Y:S05]  /*1120*/  @!P2 BRA `(.L_x_8) ;  /* 0xfffffff40088a947 */ /* 0x000fea000383ffff */
.L_x_7:
[----:B------:R-:W-:Y:S05]  /*1130*/  BSYNC.RECONVERGENT B1 ;  /* 0x0000000000017941 */ /* 0x000fea0003800200 */
.L_x_6:
[----:B------:R-:W-:Y:S01]  /*1140*/  IADD3 R8, PT, PT, R22, -R11, RZ ;  /* 0x8000000b16087210 */ /* 0x000fe20007ffe0ff */
[----:B------:R-:W-:Y:S03]  /*1150*/  BSSY.RECONVERGENT B1, `(.L_x_9) ;  /* 0x0000049000017945 */ /* 0x000fe60003800200 */
[----:B------:R-:W-:-:S13]  /*1160*/  ISETP.GT.AND P1, PT, R8, 0x80, PT ;  /* 0x000000800800780c */ /* 0x000fda0003f24270 */
[----:B------:R-:W-:Y:S05]  /*1170*/  @!P1 BRA `(.L_x_10) ;  /* 0x0000000400189947 */ /* 0x000fea0003800000 */
[----:B------:R-:W2:Y:S01]  /*1180*/  LDCU UR4, c[0x0][0x3a0] ;  /* 0x00007400ff0477ac */ /* 0x000ea20008000800 */
[----:B------:R-:W-:Y:S01]  /*1190*/  IMAD.MOV.U32 R8, RZ, RZ, RZ ;  /* 0x000000ffff087224 */ /* 0x000fe200078e00ff */
[----:B--2---:R-:W-:-:S13]  /*11a0*/  ISETP.GE.AND P0, PT, R28, UR4, PT ;  /* 0x000000041c007c0c */ /* 0x004fda000bf06270 */
[----:B------:R-:W2:Y:S01]  /*11b0*/  @!P0 LDC.64 R30, c[0x0][0x380] ;  /* 0x0000e000ff1e8b82 */ /* 0x000ea20000000a00 */
[----:B01----:R-:W-:-:S04]  /*11c0*/  @!P0 IMAD.WIDE.U32 R12, R11, UR4, R28 ;  /* 0x000000040b0c8c25 */ /* 0x003fc8000f8e001c */
[C---:B------:R-:W-:Y:S02]  /*11d0*/  @!P0 VIADD R15, R11.reuse, 0x20 ;  /* 0x000000200b0f8836 */ /* 0x040fe40000000000 */
[----:B------:R-:W-:Y:S01]  /*11e0*/  @!P0 VIADD R17, R11, 0x40 ;  /* 0x000000400b118836 */ /* 0x000fe20000000000 */
[----:B------:R-:W0:Y:S01]  /*11f0*/  @!P0 LDC.64 R26, c[0x0][0x380] ;  /* 0x0000e000ff1a8b82 */ /* 0x000e220000000a00 */
[----:B------:R-:W-:-:S04]  /*1200*/  @!P0 IMAD.WIDE.U32 R14, R15, UR4, R28 ;  /* 0x000000040f0e8c25 */ /* 0x000fc8000f8e001c */
[----:B------:R-:W-:-:S03]  /*1210*/  @!P0 IMAD.WIDE.U32 R16, R17, UR4, R28 ;  /* 0x0000000411108c25 */ /* 0x000fc6000f8e001c */
[----:B------:R-:W1:Y:S08]  /*1220*/  @!P0 LDC.64 R32, c[0x0][0x380] ;  /* 0x0000e000ff208b82 */ /* 0x000e700000000a00 */
[----:B------:R-:W3:Y:S01]  /*1230*/  @!P0 LDC.64 R24, c[0x0][0x380] ;  /* 0x0000e000ff188b82 */ /* 0x000ee20000000a00 */
[----:B--2---:R-:W-:-:S04]  /*1240*/  @!P0 LEA R30, P1, R12, R30, 0x2 ;  /* 0x0000001e0c1e8211 */ /* 0x004fc800078210ff */
[----:B------:R-:W-:-:S03]  /*1250*/  @!P0 LEA.HI.X R31, R12, R31, R13, 0x2, P1 ;  /* 0x0000001f0c1f8211 */ /* 0x000fc600008f140d */
[----:B------:R-:W2:Y:S01]  /*1260*/  @!P0 LDC.64 R18, c[0x0][0x380] ;  /* 0x0000e000ff128b82 */ /* 0x000ea20000000a00 */
[C---:B0-----:R-:W-:Y:S01]  /*1270*/  @!P0 LEA R26, P1, R14.reuse, R26, 0x2 ;  /* 0x0000001a0e1a8211 */ /* 0x041fe200078210ff */
[C---:B------:R-:W-:Y:S01]  /*1280*/  VIADD R23, R11.reuse, 0x80 ;  /* 0x000000800b177836 */ /* 0x040fe20000000000 */
[----:B------:R-:W-:Y:S01]  /*1290*/  @!P0 IADD3 R37, PT, PT, R11, 0x60, RZ ;  /* 0x000000600b258810 */ /* 0x000fe20007ffe0ff */
[----:B------:R0:W4:Y:S01]  /*12a0*/  @!P0 LDG.E.CONSTANT R8, desc[UR8][R30.64] ;  /* 0x000000081e088981 */ /* 0x000122000c1e9900 */
[----:B------:R-:W-:Y:S02]  /*12b0*/  @!P0 LEA.HI.X R27, R14, R27, R15, 0x2, P1 ;  /* 0x0000001b0e1b8211 */ /* 0x000fe400008f140f */
[C---:B-1----:R-:W-:Y:S01]  /*12c0*/  @!P0 LEA R32, P2, R16.reuse, R32, 0x2 ;  /* 0x0000002010208211 */ /* 0x042fe200078410ff */
[----:B------:R-:W1:Y:S03]  /*12d0*/  @!P0 LDC.64 R12, c[0x0][0x380] ;  /* 0x0000e000ff0c8b82 */ /* 0x000e660000000a00 */
[----:B------:R-:W-:-:S05]  /*12e0*/  @!P0 LEA.HI.X R33, R16, R33, R17, 0x2, P2 ;  /* 0x0000002110218211 */ /* 0x000fca00010f1411 */
[----:B------:R-:W5:Y:S01]  /*12f0*/  @!P0 LDC.64 R14, c[0x0][0x380] ;  /* 0x0000e000ff0e8b82 */ /* 0x000f620000000a00 */
[----:B------:R-:W-:-:S07]  /*1300*/  @!P0 IMAD.WIDE.U32 R36, R37, UR4, R28 ;  /* 0x0000000425248c25 */ /* 0x000fce000f8e001c */
[----:B------:R-:W5:Y:S01]  /*1310*/  @!P0 LDC.64 R16, c[0x0][0x380] ;  /* 0x0000e000ff108b82 */ /* 0x000f620000000a00 */
[----:B---3--:R-:W-:Y:S01]  /*1320*/  @!P0 LEA R34, P1, R36, R24, 0x2 ;  /* 0x0000001824228211 */ /* 0x008fe200078210ff */
[----:B0-----:R-:W-:-:S04]  /*1330*/  @!P0 IMAD.WIDE.U32 R30, R23, UR4, R28 ;  /* 0x00000004171e8c25 */ /* 0x001fc8000f8e001c */
[----:B------:R-:W-:Y:S01]  /*1340*/  IMAD.MOV.U32 R10, RZ, RZ, RZ ;  /* 0x000000ffff0a7224 */ /* 0x000fe200078e00ff */
[----:B------:R-:W-:Y:S01]  /*1350*/  @!P0 LEA.HI.X R35, R36, R25, R37, 0x2, P1 ;  /* 0x0000001924238211 */ /* 0x000fe200008f1425 */
[C---:B------:R-:W-:Y:S01]  /*1360*/  @!P0 VIADD R25, R23.reuse, 0x20 ;  /* 0x0000002017198836 */ /* 0x040fe20000000000 */
[C---:B--2---:R-:W-:Y:S01]  /*1370*/  @!P0 LEA R18, P1, R30.reuse, R18, 0x2 ;  /* 0x000000121e128211 */ /* 0x044fe200078210ff */
[C---:B------:R-:W-:Y:S02]  /*1380*/  @!P0 VIADD R37, R23.reuse, 0x40 ;  /* 0x0000004017258836 */ /* 0x040fe40000000000 */
[----:B------:R-:W-:Y:S01]  /*1390*/  @!P0 VIADD R39, R23, 0x60 ;  /* 0x0000006017278836 */ /* 0x000fe20000000000 */
[----:B------:R0:W2:Y:S01]  /*13a0*/  @!P0 LDG.E.CONSTANT R10, desc[UR8][R26.64] ;  /* 0x000000081a0a8981 */ /* 0x0000a2000c1e9900 */
[----:B------:R-:W-:Y:S01]  /*13b0*/  @!P0 IMAD.WIDE.U32 R24, R25, UR4, R28 ;  /* 0x0000000419188c25 */ /* 0x000fe2000f8e001c */
[----:B------:R-:W-:-:S03]  /*13c0*/  @!P0 LEA.HI.X R19, R30, R19, R31, 0x2, P1 ;  /* 0x000000131e138211 */ /* 0x000fc600008f141f */
[----:B------:R-:W-:-:S04]  /*13d0*/  @!P0 IMAD.WIDE.U32 R30, R39, UR4, R28 ;  /* 0x00000004271e8c25 */ /* 0x000fc8000f8e001c */
[----:B0-----:R-:W-:-:S04]  /*13e0*/  @!P0 IMAD.WIDE.U32 R26, R37, UR4, R28 ;  /* 0x00000004251a8c25 */ /* 0x001fc8000f8e001c */
[----:B------:R-:W-:Y:S01]  /*13f0*/  HFMA2 R36, -RZ, RZ, 0, 0 ;  /* 0x00000000ff247431 */ /* 0x000fe200000001ff */
[----:B-1----:R-:W-:Y:S01]  /*1400*/  @!P0 LEA R12, P1, R24, R12, 0x2 ;  /* 0x0000000c180c8211 */ /* 0x002fe200078210ff */
[----:B------:R-:W-:Y:S01]  /*1410*/  IMAD.MOV.U32 R20, RZ, RZ, RZ ;  /* 0x000000ffff147224 */ /* 0x000fe200078e00ff */
[----:B-----5:R-:W-:Y:S02]  /*1420*/  @!P0 LEA R14, P2, R26, R14, 0x2 ;  /* 0x0000000e1a0e8211 */ /* 0x020fe400078410ff */
[----:B------:R-:W-:Y:S02]  /*1430*/  @!P0 LEA R16, P3, R30, R16, 0x2 ;  /* 0x000000101e108211 */ /* 0x000fe400078610ff */
[----:B------:R-:W-:Y:S01]  /*1440*/  @!P0 LEA.HI.X R13, R24, R13, R25, 0x2, P1 ;  /* 0x0000000d180d8211 */ /* 0x000fe200008f1419 */
[----:B------:R0:W3:Y:S01]  /*1450*/  @!P0 LDG.E.CONSTANT R20, desc[UR8][R32.64] ;  /* 0x0000000820148981 */ /* 0x0000e2000c1e9900 */
[----:B------:R-:W-:Y:S02]  /*1460*/  @!P0 LEA.HI.X R15, R26, R15, R27, 0x2, P2 ;  /* 0x0000000f1a0f8211 */ /* 0x000fe400010f141b */
[----:B------:R-:W-:Y:S01]  /*1470*/  CS2R R24, SRZ ;  /* 0x0000000000187805 */ /* 0x000fe2000001ff00 */
[----:B------:R-:W-:Y:S01]  /*1480*/  IMAD.MOV.U32 R26, RZ, RZ, RZ ;  /* 0x000000ffff1a7224 */ /* 0x000fe200078e00ff */
[----:B------:R-:W-:Y:S01]  /*1490*/  @!P0 LEA.HI.X R17, R30, R17, R31, 0x2, P3 ;  /* 0x000000111e118211 */ /* 0x000fe200018f141f */
[----:B------:R-:W5:Y:S04]  /*14a0*/  @!P0 LDG.E.CONSTANT R36, desc[UR8][R34.64] ;  /* 0x0000000822248981 */ /* 0x000f68000c1e9900 */
[----:B------:R-:W5:Y:S01]  /*14b0*/  @!P0 LDG.E.CONSTANT R24, desc[UR8][R12.64] ;  /* 0x000000080c188981 */ /* 0x000f62000c1e9900 */
[----:B0-----:R-:W-:-:S03]  /*14c0*/  MOV R32, RZ ;  /* 0x000000ff00207202 */ /* 0x001fc60000000f00 */
[----:B------:R-:W5:Y:S04]  /*14d0*/  @!P0 LDG.E.CONSTANT R25, desc[UR8][R14.64] ;  /* 0x000000080e198981 */ /* 0x000f68000c1e9900 */
[----:B------:R0:W5:Y:S04]  /*14e0*/  @!P0 LDG.E.CONSTANT R32, desc[UR8][R18.64] ;  /* 0x0000000812208981 */ /* 0x000168000c1e9900 */
[----:B------:R-:W5:Y:S01]  /*14f0*/  @!P0 LDG.E.CONSTANT R26, desc[UR8][R16.64] ;  /* 0x00000008101a8981 */ /* 0x000f62000c1e9900 */
[----:B0-----:R-:W-:-:S04]  /*1500*/  IMAD R18, R11, 0x8, R4 ;  /* 0x000000080b127824 */ /* 0x001fc800078e0204 */
[----:B------:R-:W-:Y:S01]  /*1510*/  IMAD R19, R18, 0x4, R21 ;  /* 0x0000000412137824 */ /* 0x000fe200078e0215 */
[----:B------:R-:W-:-:S05]  /*1520*/  LEA R18, R23, R4, 0x3 ;  /* 0x0000000417127211 */ /* 0x000fca00078e18ff */
[----:B------:R-:W-:Y:S01]  /*1530*/  IMAD R27, R18, 0x4, R21 ;  /* 0x00000004121b7824 */ /* 0x000fe200078e0215 */
[----:B------:R-:W-:Y:S01]  /*1540*/  PLOP3.LUT P0, PT, PT, PT, PT, 0x8, 0x80 ;  /* 0x000000000080781c */ /* 0x000fe20003f0e170 */
[----:B------:R-:W-:Y:S01]  /*1550*/  VIADD R11, R23, 0x80 ;  /* 0x00000080170b7836 */ /* 0x000fe20000000000 */
[----:B----4-:R4:W-:Y:S04]  /*1560*/  STS [R19], R8 ;  /* 0x0000000813007388 */ /* 0x0109e80000000800 */
[----:B--2---:R4:W-:Y:S04]  /*1570*/  STS [R19+0x400], R10 ;  /* 0x0004000a13007388 */ /* 0x0049e80000000800 */
[----:B---3--:R4:W-:Y:S04]  /*1580*/  STS [R19+0x800], R20 ;  /* 0x0008001413007388 */ /* 0x0089e80000000800 */
[----:B-----5:R4:W-:Y:S04]  /*1590*/  STS [R19+0xc00], R36 ;  /* 0x000c002413007388 */ /* 0x0209e80000000800 */
[----:B------:R4:W-:Y:S04]  /*15a0*/  STS [R27+0x400], R24 ;  /* 0x000400181b007388 */ /* 0x0009e80000000800 */
[----:B------:R4:W-:Y:S04]  /*15b0*/  STS [R27+0x800], R25 ;  /* 0x000800191b007388 */ /* 0x0009e80000000800 */
[----:B------:R4:W-:Y:S04]  /*15c0*/  STS [R27], R32 ;  /* 0x000000201b007388 */ /* 0x0009e80000000800 */
[----:B------:R4:W-:Y:S02]  /*15d0*/  STS [R27+0xc00], R26 ;  /* 0x000c001a1b007388 */ /* 0x0009e40000000800 */
.L_x_10:
[----:B------:R-:W-:Y:S05]  /*15e0*/  BSYNC.RECONVERGENT B1 ;  /* 0x0000000000017941 */ /* 0x000fea0003800200 */
.L_x_9:
[----:B------:R-:W-:-:S13]  /*15f0*/  ISETP.LT.OR P0, PT, R11, R22, P0 ;  /* 0x000000160b00720c */ /* 0x000fda0000701670 */
[----:B------:R-:W-:Y:S05]  /*1600*/  @!P0 BRA `(.L_x_2) ;  /* 0x0000000000888947 */ /* 0x000fea0003800000 */
[----:B------:R-:W2:Y:S01]  /*1610*/  LDCU UR4, c[0x0][0x3a0] ;  /* 0x00007400ff0477ac */ /* 0x000ea20008000800 */
[----:B01--4-:R-:W-:Y:S01]  /*1620*/  IMAD.MOV.U32 R10, RZ, RZ, RZ ;  /* 0x000000ffff0a7224 */ /* 0x013fe200078e00ff */
[----:B--2---:R-:W-:-:S13]  /*1630*/  ISETP.GE.AND P3, PT, R28, UR4, PT ;  /* 0x000000041c007c0c */ /* 0x004fda000bf66270 */
[----:B------:R-:W0:Y:S01]  /*1640*/  @!P3 LDC.64 R24, c[0x0][0x380] ;  /* 0x0000e000ff18bb82 */ /* 0x000e220000000a00 */
[C---:B------:R-:W-:Y:S01]  /*1650*/  @!P3 IMAD.WIDE.U32 R30, R11.reuse, UR4, R28 ;  /* 0x000000040b1ebc25 */ /* 0x040fe2000f8e001c */
[----:B------:R-:W-:-:S03]  /*1660*/  @!P3 IADD3 R27, PT, PT, R11, 0x40, RZ ;  /* 0x000000400b1bb810 */ /* 0x000fc60007ffe0ff */
[C---:B------:R-:W-:Y:S02]  /*1670*/  @!P3 VIADD R19, R11.reuse, 0x20 ;  /* 0x000000200b13b836 */ /* 0x040fe40000000000 */
[----:B------:R-:W-:Y:S01]  /*1680*/  @!P3 VIADD R23, R11, 0x60 ;  /* 0x000000600b17b836 */ /* 0x000fe20000000000 */
[----:B------:R-:W1:Y:S01]  /*1690*/  @!P3 LDC.64 R12, c[0x0][0x380] ;  /* 0x0000e000ff0cbb82 */ /* 0x000e620000000a00 */
[----:B------:R-:W-:-:S04]  /*16a0*/  @!P3 IMAD.WIDE.U32 R18, R19, UR4, R28 ;  /* 0x000000041312bc25 */ /* 0x000fc8000f8e001c */
[----:B------:R-:W-:-:S03]  /*16b0*/  @!P3 IMAD.WIDE.U32 R26, R27, UR4, R28 ;  /* 0x000000041b1abc25 */ /* 0x000fc6000f8e001c */
[----:B------:R-:W2:Y:S08]  /*16c0*/  @!P3 LDC.64 R14, c[0x0][0x380] ;  /* 0x0000e000ff0ebb82 */ /* 0x000eb00000000a00 */
[----:B------:R-:W3:Y:S01]  /*16d0*/  @!P3 LDC.64 R16, c[0x0][0x380] ;  /* 0x0000e000ff10bb82 */ /* 0x000ee20000000a00 */
[----:B0-----:R-:W-:-:S04]  /*16e0*/  @!P3 LEA R24, P0, R30, R24, 0x2 ;  /* 0x000000181e18b211 */ /* 0x001fc800078010ff */
[----:B------:R-:W-:Y:S01]  /*16f0*/  @!P3 LEA.HI.X R25, R30, R25, R31, 0x2, P0 ;  /* 0x000000191e19b211 */ /* 0x000fe200000f141f */
[----:B------:R-:W-:Y:S01]  /*1700*/  @!P3 IMAD.WIDE.U32 R30, R23, UR4, R28 ;  /* 0x00000004171ebc25 */ /* 0x000fe2000f8e001c */
[----:B-1----:R-:W-:-:S03]  /*1710*/  @!P3 LEA R12, P0, R18, R12, 0x2 ;  /* 0x0000000c120cb211 */ /* 0x002fc600078010ff */
[----:B------:R-:W-:Y:S01]  /*1720*/  IMAD.MOV.U32 R20, RZ, RZ, RZ ;  /* 0x000000ffff147224 */ /* 0x000fe200078e00ff */
[----:B------:R-:W4:Y:S01]  /*1730*/  @!P3 LDG.E.CONSTANT R10, desc[UR8][R24.64] ;  /* 0x00000008180ab981 */ /* 0x000f22000c1e9900 */
[----:B------:R-:W-:Y:S02]  /*1740*/  @!P3 LEA.HI.X R13, R18, R13, R19, 0x2, P0 ;  /* 0x0000000d120db211 */ /* 0x000fe400000f1413 */
[----:B------:R-:W-:Y:S02]  /*1750*/  CS2R R18, SRZ ;  /* 0x0000000000127805 */ /* 0x000fe4000001ff00 */
[----:B--2---:R-:W-:-:S04]  /*1760*/  @!P3 LEA R14, P1, R26, R14, 0x2 ;  /* 0x0000000e1a0eb211 */ /* 0x004fc800078210ff */
[----:B------:R-:W2:Y:S01]  /*1770*/  @!P3 LDG.E.CONSTANT R18, desc[UR8][R12.64] ;  /* 0x000000080c12b981 */ /* 0x000ea2000c1e9900 */
[----:B------:R-:W-:Y:S02]  /*1780*/  @!P3 LEA.HI.X R15, R26, R15, R27, 0x2, P1 ;  /* 0x0000000f1a0fb211 */ /* 0x000fe400008f141b */
[----:B---3--:R-:W-:-:S03]  /*1790*/  @!P3 LEA R16, P2, R30, R16, 0x2 ;  /* 0x000000101e10b211 */ /* 0x008fc600078410ff */
[----:B------:R-:W3:Y:S01]  /*17a0*/  @!P3 LDG.E.CONSTANT R19, desc[UR8][R14.64] ;  /* 0x000000080e13b981 */ /* 0x000ee2000c1e9900 */
[----:B------:R-:W-:-:S05]  /*17b0*/  @!P3 LEA.HI.X R17, R30, R17, R31, 0x2, P2 ;  /* 0x000000111e11b211 */ /* 0x000fca00010f141f */
[----:B------:R-:W5:Y:S01]  /*17c0*/  @!P3 LDG.E.CONSTANT R20, desc[UR8][R16.64] ;  /* 0x000000081014b981 */ /* 0x000f62000c1e9900 */
[----:B------:R-:W-:-:S05]  /*17d0*/  LEA R8, R11, R4, 0x3 ;  /* 0x000000040b087211 */ /* 0x000fca00078e18ff */
[----:B------:R-:W-:-:S05]  /*17e0*/  IMAD R11, R8, 0x4, R21 ;  /* 0x00000004080b7824 */ /* 0x000fca00078e0215 */
[----:B----4-:R0:W-:Y:S04]  /*17f0*/  STS [R11], R10 ;  /* 0x0000000a0b007388 */ /* 0x0101e80000000800 */
[----:B--2---:R0:W-:Y:S04]  /*1800*/  STS [R11+0x400], R18 ;  /* 0x000400120b007388 */ /* 0x0041e80000000800 */
[----:B---3--:R0:W-:Y:S04]  /*1810*/  STS [R11+0x800], R19 ;  /* 0x000800130b007388 */ /* 0x0081e80000000800 */
[----:B-----5:R0:W-:Y:S02]  /*1820*/  STS [R11+0xc00], R20 ;  /* 0x000c00140b007388 */ /* 0x0201e40000000800 */
.L_x_2:
[----:B------:R-:W-:Y:S05]  /*1830*/  BSYNC.RECONVERGENT B0 ;  /* 0x0000000000007941 */ /* 0x000fea0003800200 */
.L_x_1:
[----:B----4-:R-:W-:Y:S01]  /*1840*/  IMAD.SHL.U32 R8, R4, 0x4, RZ ;  /* 0x0000000404087824 */ /* 0x010fe200078e00ff */
[----:B------:R-:W-:Y:S04]  /*1850*/  BSSY.RECONVERGENT B1, `(.L_x_11) ;  /* 0x00000b1000017945 */ /* 0x000fe80003800200 */
[----:B------:R-:W-:-:S13]  /*1860*/  ISETP.GE.AND P0, PT, R8, R22, PT ;  /* 0x000000160800720c */ /* 0x000fda0003f06270 */
[----:B------:R-:W-:Y:S05]  /*1870*/  @P0 BRA `(.L_x_12) ;  /* 0x0000000800b80947 */ /* 0x000fea0003800000 */
[----:B01----:R-:W-:Y:S01]  /*1880*/  LOP3.LUT R18, RZ, R2, RZ, 0x33, !PT ;  /* 0x00000002ff127212 */ /* 0x003fe200078e33ff */
[C---:B------:R-:W-:Y:S01]  /*1890*/  IMAD.IADD R17, R2.reuse, 0x1, R7 ;  /* 0x0000000102117824 */ /* 0x040fe200078e0207 */
[----:B------:R-:W-:Y:S01]  /*18a0*/  IADD3 R20, PT, PT, R2, 0x80, RZ ;  /* 0x0000008002147810 */ /* 0x000fe20007ffe0ff */
[----:B------:R-:W-:Y:S02]  /*18b0*/  IMAD.MOV.U32 R19, RZ, RZ, R8 ;  /* 0x000000ffff137224 */ /* 0x000fe400078e0008 */
[----:B------:R-:W-:-:S07]  /*18c0*/  IMAD.IADD R18, R9, 0x1, R18 ;  /* 0x0000000109127824 */ /* 0x000fce00078e0212 */
.L_x_22:
[----:B------:R-:W-:Y:S01]  /*18d0*/  ISETP.GE.AND P0, PT, R2, R9, PT ;  /* 0x000000090200720c */ /* 0x000fe20003f06270 */
[----:B------:R-:W-:-:S12]  /*18e0*/  BSSY.RECONVERGENT B0, `(.L_x_13) ;  /* 0x00000a4000007945 */ /* 0x000fd80003800200 */
[----:B01234-:R-:W-:Y:S05]  /*18f0*/  @P0 BRA `(.L_x_14) ;  /* 0x0000000800880947 */ /* 0x01ffea0003800000 */
[----:B------:R-:W-:Y:S01]  /*1900*/  LOP3.LUT P0, RZ, R18, 0x80, RZ, 0xc0, !PT ;  /* 0x0000008012ff7812 */ /* 0x000fe2000780c0ff */
[----:B------:R-:W-:Y:S01]  /*1910*/  BSSY.RECONVERGENT B2, `(.L_x_15) ;  /* 0x000003a000027945 */ /* 0x000fe20003800200 */
[--C-:B------:R-:W-:Y:S01]  /*1920*/  IMAD.IADD R16, R22, 0x1, -R19.reuse ;  /* 0x0000000116107824 */ /* 0x100fe200078e0a13 */
[----:B------:R-:W-:Y:S01]  /*1930*/  MOV R26, R2 ;  /* 0x00000002001a7202 */ /* 0x000fe20000000f00 */
[----:B------:R-:W-:Y:S02]  /*1940*/  IMAD.MOV.U32 R30, RZ, RZ, R19 ;  /* 0x000000ffff1e7224 */ /* 0x000fe400078e0013 */
[----:B------:R-:W-:-:S07]  /*1950*/  IMAD.MOV.U32 R31, RZ, RZ, RZ ;  /* 0x000000ffff1f7224 */ /* 0x000fce00078e00ff */
[----:B------:R-:W-:Y:S05]  /*1960*/  @P0 BRA `(.L_x_16) ;  /* 0x0000000000d00947 */ /* 0x000fea0003800000 */
[----:B------:R-:W0:Y:S01]  /*1970*/  LDC R25, c[0x0][0x3a4] ;  /* 0x0000e900ff197b82 */ /* 0x000e220000000800 */
[----:B------:R-:W1:Y:S01]  /*1980*/  LDCU.64 UR4, c[0x0][0x388] ;  /* 0x00007100ff0477ac */ /* 0x000e620008000a00 */
[----:B0-----:R-:W-:-:S03]  /*1990*/  IMAD.WIDE R12, R17, R25, R30 ;  /* 0x00000019110c7225 */ /* 0x001fc600078e021e */
[C---:B-1----:R-:W-:Y:S02]  /*19a0*/  LEA R10, P1, R12.reuse, UR4, 0x2 ;  /* 0x000000040c0a7c11 */ /* 0x042fe4000f8210ff */
[----:B------:R-:W-:Y:S02]  /*19b0*/  SHF.L.U64.HI R12, R12, 0x2, R13 ;  /* 0x000000020c0c7819 */ /* 0x000fe4000001020d */
[----:B------:R-:W-:Y:S02]  /*19c0*/  LOP3.LUT P0, RZ, R10, 0xf, RZ, 0xc0, !PT ;  /* 0x0000000f0aff7812 */ /* 0x000fe4000780c0ff */
[----:B------:R-:W-:-:S11]  /*19d0*/  IADD3.X R11, PT, PT, R12, UR5, RZ, P1, !PT ;  /* 0x000000050c0b7c10 */ /* 0x000fd60008ffe4ff */
[----:B------:R-:W2:Y:S04]  /*19e0*/  @P0 LDG.E.CONSTANT R12, desc[UR8][R10.64] ;  /* 0x000000080a0c0981 */ /* 0x000ea8000c1e9900 */
[----:B------:R-:W2:Y:S04]  /*19f0*/  @P0 LDG.E.CONSTANT R13, desc[UR8][R10.64+0x4] ;  /* 0x000004080a0d0981 */ /* 0x000ea8000c1e9900 */
[----:B------:R-:W2:Y:S04]  /*1a00*/  @P0 LDG.E.CONSTANT R14, desc[UR8][R10.64+0x8] ;  /* 0x000008080a0e0981 */ /* 0x000ea8000c1e9900 */
[----:B------:R-:W2:Y:S01]  /*1a10*/  @P0 LDG.E.CONSTANT R15, desc[UR8][R10.64+0xc] ;  /* 0x00000c080a0f0981 */ /* 0x000ea2000c1e9900 */
[----:B------:R-:W-:-:S04]  /*1a20*/  IMAD R24, R19, 0x84, R2 ;  /* 0x0000008413187824 */ /* 0x000fc800078e0202 */
[----:B------:R-:W-:Y:S01]  /*1a30*/  IMAD R24, R24, 0x4, R21 ;  /* 0x0000000418187824 */ /* 0x000fe200078e0215 */
[----:B------:R-:W2:Y:S01]  /*1a40*/  @!P0 LDG.E.128 R12, desc[UR8][R10.64] ;  /* 0x000000080a0c8981 */ /* 0x000ea2000c1e1d00 */
[----:B------:R-:W-:Y:S02]  /*1a50*/  ISETP.GE.AND P0, PT, R16, 0x2, PT ;  /* 0x000000021000780c */ /* 0x000fe40003f06270 */
[----:B------:R-:W-:Y:S01]  /*1a60*/  MOV R26, R20 ;  /* 0x00000014001a7202 */ /* 0x000fe20000000f00 */
[----:B--2---:R0:W-:Y:S10]  /*1a70*/  STS.128 [R24+0x400], R12 ;  /* 0x0004000c18007388 */ /* 0x0041f40000000c00 */
[----:B------:R-:W-:Y:S05]  /*1a80*/  @!P0 BRA `(.L_x_16) ;  /* 0x0000000000888947 */ /* 0x000fea0003800000 */
[C-C-:B------:R-:W-:Y:S02]  /*1a90*/  IMAD R23, R25.reuse, 0x4, R10.reuse ;  /* 0x0000000419177824 */ /* 0x140fe400078e020a */
[----:B------:R-:W-:-:S03]  /*1aa0*/  IMAD.WIDE R10, R25, 0x4, R10 ;  /* 0x00000004190a7825 */ /* 0x000fc600078e020a */
[----:B------:R-:W-:-:S13]  /*1ab0*/  LOP3.LUT P0, RZ, R23, 0xf, RZ, 0xc0, !PT ;  /* 0x0000000f17ff7812 */ /* 0x000fda000780c0ff */
[----:B0-----:R-:W2:Y:S04]  /*1ac0*/  @P0 LDG.E.CONSTANT R12, desc[UR8][R10.64] ;  /* 0x000000080a0c0981 */ /* 0x001ea8000c1e9900 */
[----:B------:R-:W2:Y:S04]  /*1ad0*/  @P0 LDG.E.CONSTANT R13, desc[UR8][R10.64+0x4] ;  /* 0x000004080a0d0981 */ /* 0x000ea8000c1e9900 */
[----:B------:R-:W2:Y:S04]  /*1ae0*/  @P0 LDG.E.CONSTANT R14, desc[UR8][R10.64+0x8] ;  /* 0x000008080a0e0981 */ /* 0x000ea8000c1e9900 */
[----:B------:R-:W2:Y:S04]  /*1af0*/  @P0 LDG.E.CONSTANT R15, desc[UR8][R10.64+0xc] ;  /* 0x00000c080a0f0981 */ /* 0x000ea8000c1e9900 */
[----:B------:R-:W2:Y:S01]  /*1b00*/  @!P0 LDG.E.128 R12, desc[UR8][R10.64] ;  /* 0x000000080a0c8981 */ /* 0x000ea2000c1e1d00 */
[----:B------:R-:W-:Y:S01]  /*1b10*/  ISETP.NE.AND P0, PT, R16, 0x2, PT ;  /* 0x000000021000780c */ /* 0x000fe20003f05270 */
[----:B------:R-:W-:-:S02]  /*1b20*/  IMAD.MOV.U32 R26, RZ, RZ, R20 ;  /* 0x000000ffff1a7224 */ /* 0x000fc400078e0014 */
[----:B--2---:R1:W-:Y:S10]  /*1b30*/  STS.128 [R24+0x610], R12 ;  /* 0x0006100c18007388 */ /* 0x0043f40000000c00 */
[----:B------:R-:W-:Y:S05]  /*1b40*/  @!P0 BRA `(.L_x_16) ;  /* 0x0000000000588947 */ /* 0x000fea0003800000 */
[C---:B------:R-:W-:Y:S02]  /*1b50*/  IMAD R23, R25.reuse, 0x4, R23 ;  /* 0x0000000419177824 */ /* 0x040fe400078e0217 */
[----:B------:R-:W-:-:S03]  /*1b60*/  IMAD.WIDE R10, R25, 0x4, R10 ;  /* 0x00000004190a7825 */ /* 0x000fc600078e020a */
[----:B------:R-:W-:-:S13]  /*1b70*/  LOP3.LUT P0, RZ, R23, 0xf, RZ, 0xc0, !PT ;  /* 0x0000000f17ff7812 */ /* 0x000fda000780c0ff */
[----:B-1----:R-:W2:Y:S04]  /*1b80*/  @P0 LDG.E.CONSTANT R12, desc[UR8][R10.64] ;  /* 0x000000080a0c0981 */ /* 0x002ea8000c1e9900 */
[----:B------:R-:W2:Y:S04]  /*1b90*/  @P0 LDG.E.CONSTANT R13, desc[UR8][R10.64+0x4] ;  /* 0x000004080a0d0981 */ /* 0x000ea8000c1e9900 */
[----:B------:R-:W2:Y:S04]  /*1ba0*/  @P0 LDG.E.CONSTANT R14, desc[UR8][R10.64+0x8] ;  /* 0x000008080a0e0981 */ /* 0x000ea8000c1e9900 */
[----:B------:R-:W2:Y:S04]  /*1bb0*/  @P0 LDG.E.CONSTANT R15, desc[UR8][R10.64+0xc] ;  /* 0x00000c080a0f0981 */ /* 0x000ea8000c1e9900 */
[----:B------:R-:W2:Y:S01]  /*1bc0*/  @!P0 LDG.E.128 R12, desc[UR8][R10.64] ;  /* 0x000000080a0c8981 */ /* 0x000ea2000c1e1d00 */
[----:B------:R-:W-:Y:S01]  /*1bd0*/  ISETP.GE.U32.AND P0, PT, R16, 0x4, PT ;  /* 0x000000041000780c */ /* 0x000fe20003f06070 */
[----:B------:R-:W-:-:S02]  /*1be0*/  IMAD.MOV.U32 R26, RZ, RZ, R20 ;  /* 0x000000ffff1a7224 */ /* 0x000fc400078e0014 */
[----:B--2---:R2:W-:Y:S10]  /*1bf0*/  STS.128 [R24+0x820], R12 ;  /* 0x0008200c18007388 */ /* 0x0045f40000000c00 */
[----:B------:R-:W-:Y:S05]  /*1c00*/  @!P0 BRA `(.L_x_16) ;  /* 0x0000000000288947 */ /* 0x000fea0003800000 */
[C---:B--2---:R-:W-:Y:S02]  /*1c10*/  IMAD R12, R25.reuse, 0x4, R23 ;  /* 0x00000004190c7824 */ /* 0x044fe400078e0217 */
[----:B------:R-:W-:-:S03]  /*1c20*/  IMAD.WIDE R10, R25, 0x4, R10 ;  /* 0x00000004190a7825 */ /* 0x000fc600078e020a */
[----:B------:R-:W-:-:S13]  /*1c30*/  LOP3.LUT P0, RZ, R12, 0xf, RZ, 0xc0, !PT ;  /* 0x0000000f0cff7812 */ /* 0x000fda000780c0ff */
[----:B------:R-:W2:Y:S04]  /*1c40*/  @P0 LDG.E.CONSTANT R12, desc[UR8][R10.64] ;  /* 0x000000080a0c0981 */ /* 0x000ea8000c1e9900 */
[----:B------:R-:W2:Y:S04]  /*1c50*/  @P0 LDG.E.CONSTANT R13, desc[UR8][R10.64+0x4] ;  /* 0x000004080a0d0981 */ /* 0x000ea8000c1e9900 */
[----:B------:R-:W2:Y:S04]  /*1c60*/  @P0 LDG.E.CONSTANT R14, desc[UR8][R10.64+0x8] ;  /* 0x000008080a0e0981 */ /* 0x000ea8000c1e9900 */
[----:B------:R-:W2:Y:S04]  /*1c70*/  @P0 LDG.E.CONSTANT R15, desc[UR8][R10.64+0xc] ;  /* 0x00000c080a0f0981 */ /* 0x000ea8000c1e9900 */
[----:B------:R-:W2:Y:S01]  /*1c80*/  @!P0 LDG.E.128 R12, desc[UR8][R10.64] ;  /* 0x000000080a0c8981 */ /* 0x000ea2000c1e1d00 */
[----:B------:R-:W-:-:S03]  /*1c90*/  MOV R26, R20 ;  /* 0x00000014001a7202 */ /* 0x000fc60000000f00 */
[----:B--2---:R3:W-:Y:S04]  /*1ca0*/  STS.128 [R24+0xa30], R12 ;  /* 0x000a300c18007388 */ /* 0x0047e80000000c00 */
.L_x_16:
[----:B------:R-:W-:Y:S05]  /*1cb0*/  BSYNC.RECONVERGENT B2 ;  /* 0x0000000000027941 */ /* 0x000fea0003800200 */
.L_x_15:
[----:B------:R-:W4:Y:S01]  /*1cc0*/  LDC R23, c[0x0][0x3a4] ;  /* 0x0000e900ff177b82 */ /* 0x000f220000000800 */
[----:B------:R-:W-:-:S07]  /*1cd0*/  ISETP.GE.U32.AND P0, PT, R18, 0x80, PT ;  /* 0x000000801200780c */ /* 0x000fce0003f06070 */
[----:B------:R-:W0:Y:S06]  /*1ce0*/  LDC.64 R10, c[0x0][0x388] ;  /* 0x0000e200ff0a7b82 */ /* 0x000e2c0000000a00 */
[----:B------:R-:W-:Y:S05]  /*1cf0*/  @!P0 BRA `(.L_x_14) ;  /* 0x0000000400888947 */ /* 0x000fea0003800000 */
.L_x_21:
[----:B------:R-:W-:-:S04]  /*1d00*/  IMAD.IADD R25, R7, 0x1, R26 ;  /* 0x0000000107197824 */ /* 0x000fc800078e021a */
[----:B01234-:R-:W-:-:S03]  /*1d10*/  IMAD.WIDE R12, R25, R23, R30 ;  /* 0x00000017190c7225 */ /* 0x01ffc600078e021e */
[C---:B------:R-:W-:Y:S02]  /*1d20*/  LEA R32, P1, R12.reuse, R10, 0x2 ;  /* 0x0000000a0c207211 */ /* 0x040fe400078210ff */
[----:B------:R-:W-:Y:S02]  /*1d30*/  SHF.L.U64.HI R12, R12, 0x2, R13 ;  /* 0x000000020c0c7819 */ /* 0x000fe4000001020d */
[----:B------:R-:W-:-:S03]  /*1d40*/  LOP3.LUT P0, RZ, R32, 0xf, RZ, 0xc0, !PT ;  /* 0x0000000f20ff7812 */ /* 0x000fc6000780c0ff */
[----:B------:R-:W-:-:S10]  /*1d50*/  IMAD.X R33, R12, 0x1, R11, P1 ;  /* 0x000000010c217824 */ /* 0x000fd400008e060b */
[----:B------:R-:W2:Y:S01]  /*1d60*/  @!P0 LDG.E.128 R12, desc[UR8][R32.64] ;  /* 0x00000008200c8981 */ /* 0x000ea2000c1e1d00 */
[----:B------:R-:W-:-:S04]  /*1d70*/  IMAD R24, R19, 0x84, R26 ;  /* 0x0000008413187824 */ /* 0x000fc800078e021a */
[----:B------:R-:W-:Y:S01]  /*1d80*/  IMAD R24, R24, 0x4, R21 ;  /* 0x0000000418187824 */ /* 0x000fe200078e0215 */
[----:B------:R-:W2:Y:S04]  /*1d90*/  @P0 LDG.E.CONSTANT R12, desc[UR8][R32.64] ;  /* 0x00000008200c0981 */ /* 0x000ea8000c1e9900 */
[----:B------:R-:W2:Y:S04]  /*1da0*/  @P0 LDG.E.CONSTANT R13, desc[UR8][R32.64+0x4] ;  /* 0x00000408200d0981 */ /* 0x000ea8000c1e9900 */
[----:B------:R-:W2:Y:S04]  /*1db0*/  @P0 LDG.E.CONSTANT R14, desc[UR8][R32.64+0x8] ;  /* 0x00000808200e0981 */ /* 0x000ea8000c1e9900 */
[----:B------:R-:W2:Y:S01]  /*1dc0*/  @P0 LDG.E.CONSTANT R15, desc[UR8][R32.64+0xc] ;  /* 0x00000c08200f0981 */ /* 0x000ea2000c1e9900 */
[----:B------:R-:W-:Y:S01]  /*1dd0*/  ISETP.GE.AND P0, PT, R16, 0x2, PT ;  /* 0x000000021000780c */ /* 0x000fe20003f06270 */
[----:B------:R-:W-:Y:S02]  /*1de0*/  BSSY.RECONVERGENT B2, `(.L_x_17) ;  /* 0x0000022000027945 */ /* 0x000fe40003800200 */
[----:B--2---:R0:W-:Y:S10]  /*1df0*/  STS.128 [R24+0x400], R12 ;  /* 0x0004000c18007388 */ /* 0x0041f40000000c00 */
[----:B------:R-:W-:Y:S05]  /*1e00*/  @!P0 BRA `(.L_x_18) ;  /* 0x00000000007c8947 */ /* 0x000fea0003800000 */
[C-C-:B------:R-:W-:Y:S02]  /*1e10*/  IMAD R34, R23.reuse, 0x4, R32.reuse ;  /* 0x0000000417227824 */ /* 0x140fe400078e0220 */
[----:B------:R-:W-:-:S03]  /*1e20*/  IMAD.WIDE R32, R23, 0x4, R32 ;  /* 0x0000000417207825 */ /* 0x000fc600078e0220 */
[----:B------:R-:W-:-:S13]  /*1e30*/  LOP3.LUT P1, RZ, R34, 0xf, RZ, 0xc0, !PT ;  /* 0x0000000f22ff7812 */ /* 0x000fda000782c0ff */
[----:B0-----:R-:W2:Y:S04]  /*1e40*/  @!P1 LDG.E.128 R12, desc[UR8][R32.64] ;  /* 0x00000008200c9981 */ /* 0x001ea8000c1e1d00 */
[----:B------:R-:W2:Y:S04]  /*1e50*/  @P1 LDG.E.CONSTANT R12, desc[UR8][R32.64] ;  /* 0x00000008200c1981 */ /* 0x000ea8000c1e9900 */
[----:B------:R-:W2:Y:S04]  /*1e60*/  @P1 LDG.E.CONSTANT R13, desc[UR8][R32.64+0x4] ;  /* 0x00000408200d1981 */ /* 0x000ea8000c1e9900 */
[----:B------:R-:W2:Y:S04]  /*1e70*/  @P1 LDG.E.CONSTANT R14, desc[UR8][R32.64+0x8] ;  /* 0x00000808200e1981 */ /* 0x000ea8000c1e9900 */
[----:B------:R-:W2:Y:S01]  /*1e80*/  @P1 LDG.E.CONSTANT R15, desc[UR8][R32.64+0xc] ;  /* 0x00000c08200f1981 */ /* 0x000ea2000c1e9900 */
[----:B------:R-:W-:-:S03]  /*1e90*/  ISETP.NE.AND P1, PT, R16, 0x2, PT ;  /* 0x000000021000780c */ /* 0x000fc60003f25270 */
[----:B--2---:R1:W-:Y:S10]  /*1ea0*/  STS.128 [R24+0x610], R12 ;  /* 0x0006100c18007388 */ /* 0x0043f40000000c00 */
[----:B------:R-:W-:Y:S05]  /*1eb0*/  @!P1 BRA `(.L_x_18) ;  /* 0x0000000000509947 */ /* 0x000fea0003800000 */
[C---:B------:R-:W-:Y:S02]  /*1ec0*/  IMAD R34, R23.reuse, 0x4, R34 ;  /* 0x0000000417227824 */ /* 0x040fe400078e0222 */
[----:B------:R-:W-:-:S03]  /*1ed0*/  IMAD.WIDE R32, R23, 0x4, R32 ;  /* 0x0000000417207825 */ /* 0x000fc600078e0220 */
[----:B------:R-:W-:-:S13]  /*1ee0*/  LOP3.LUT P1, RZ, R34, 0xf, RZ, 0xc0, !PT ;  /* 0x0000000f22ff7812 */ /* 0x000fda000782c0ff */
[----:B-1----:R-:W2:Y:S04]  /*1ef0*/  @!P1 LDG.E.128 R12, desc[UR8][R32.64] ;  /* 0x00000008200c9981 */ /* 0x002ea8000c1e1d00 */
[----:B------:R-:W2:Y:S04]  /*1f00*/  @P1 LDG.E.CONSTANT R12, desc[UR8][R32.64] ;  /* 0x00000008200c1981 */ /* 0x000ea8000c1e9900 */
[----:B------:R-:W2:Y:S04]  /*1f10*/  @P1 LDG.E.CONSTANT R13, desc[UR8][R32.64+0x4] ;  /* 0x00000408200d1981 */ /* 0x000ea8000c1e9900 */
[----:B------:R-:W2:Y:S04]  /*1f20*/  @P1 LDG.E.CONSTANT R14, desc[UR8][R32.64+0x8] ;  /* 0x00000808200e1981 */ /* 0x000ea8000c1e9900 */
[----:B------:R-:W2:Y:S01]  /*1f30*/  @P1 LDG.E.CONSTANT R15, desc[UR8][R32.64+0xc] ;  /* 0x00000c08200f1981 */ /* 0x000ea2000c1e9900 */
[----:B------:R-:W-:-:S03]  /*1f40*/  ISETP.GE.U32.AND P1, PT, R16, 0x4, PT ;  /* 0x000000041000780c */ /* 0x000fc60003f26070 */
[----:B--2---:R2:W-:Y:S10]  /*1f50*/  STS.128 [R24+0x820], R12 ;  /* 0x0008200c18007388 */ /* 0x0045f40000000c00 */
[----:B------:R-:W-:Y:S05]  /*1f60*/  @!P1 BRA `(.L_x_18) ;  /* 0x0000000000249947 */ /* 0x000fea0003800000 */
[C---:B--2---:R-:W-:Y:S01]  /*1f70*/  LEA R12, R23.reuse, R34, 0x2 ;  /* 0x00000022170c7211 */ /* 0x044fe200078e10ff */
[----:B------:R-:W-:-:S03]  /*1f80*/  IMAD.WIDE R32, R23, 0x4, R32 ;  /* 0x0000000417207825 */ /* 0x000fc600078e0220 */
[----:B------:R-:W-:-:S13]  /*1f90*/  LOP3.LUT P1, RZ, R12, 0xf, RZ, 0xc0, !PT ;  /* 0x0000000f0cff7812 */ /* 0x000fda000782c0ff */
[----:B------:R-:W2:Y:S04]  /*1fa0*/  @!P1 LDG.E.128 R12, desc[UR8][R32.64] ;  /* 0x00000008200c9981 */ /* 0x000ea8000c1e1d00 */
[----:B------:R-:W2:Y:S04]  /*1fb0*/  @P1 LDG.E.CONSTANT R12, desc[UR8][R32.64] ;  /* 0x00000008200c1981 */ /* 0x000ea8000c1e9900 */
[----:B------:R-:W2:Y:S04]  /*1fc0*/  @P1 LDG.E.CONSTANT R13, desc[UR8][R32.64+0x4] ;  /* 0x00000408200d1981 */ /* 0x000ea8000c1e9900 */
[----:B------:R-:W2:Y:S04]  /*1fd0*/  @P1 LDG.E.CONSTANT R14, desc[UR8][R32.64+0x8] ;  /* 0x00000808200e1981 */ /* 0x000ea8000c1e9900 */
[----:B------:R-:W2:Y:S04]  /*1fe0*/  @P1 LDG.E.CONSTANT R15, desc[UR8][R32.64+0xc] ;  /* 0x00000c08200f1981 */ /* 0x000ea8000c1e9900 */
[----:B--2---:R3:W-:Y:S02]  /*1ff0*/  STS.128 [R24+0xa30], R12 ;  /* 0x000a300c18007388 */ /* 0x0047e40000000c00 */
.L_x_18:
[----:B------:R-:W-:Y:S05]  /*2000*/  BSYNC.RECONVERGENT B2 ;  /* 0x0000000000027941 */ /* 0x000fea0003800200 */
.L_x_17:
[----:B0123--:R-:W-:-:S04]  /*2010*/  VIADD R12, R25, 0x80 ;  /* 0x00000080190c7836 */ /* 0x00ffc80000000000 */
[----:B------:R-:W-:-:S03]  /*2020*/  IMAD.WIDE R12, R12, R23, R30 ;  /* 0x000000170c0c7225 */ /* 0x000fc600078e021e */
[C---:B------:R-:W-:Y:S02]  /*2030*/  LEA R32, P2, R12.reuse, R10, 0x2 ;  /* 0x0000000a0c207211 */ /* 0x040fe400078410ff */
[----:B------:R-:W-:Y:S02]  /*2040*/  SHF.L.U64.HI R12, R12, 0x2, R13 ;  /* 0x000000020c0c7819 */ /* 0x000fe4000001020d */
[----:B------:R-:W-:-:S03]  /*2050*/  LOP3.LUT P1, RZ, R32, 0xf, RZ, 0xc0, !PT ;  /* 0x0000000f20ff7812 */ /* 0x000fc6000782c0ff */
[----:B------:R-:W-:-:S10]  /*2060*/  IMAD.X R33, R12, 0x1, R11, P2 ;  /* 0x000000010c217824 */ /* 0x000fd400010e060b */
[----:B------:R-:W2:Y:S04]  /*2070*/  @P1 LDG.E.CONSTANT R12, desc[UR8][R32.64] ;  /* 0x00000008200c1981 */ /* 0x000ea8000c1e9900 */
[----:B------:R-:W2:Y:S04]  /*2080*/  @P1 LDG.E.CONSTANT R13, desc[UR8][R32.64+0x4] ;  /* 0x00000408200d1981 */ /* 0x000ea8000c1e9900 */
[----:B------:R-:W2:Y:S04]  /*2090*/  @P1 LDG.E.CONSTANT R14, desc[UR8][R32.64+0x8] ;  /* 0x00000808200e1981 */ /* 0x000ea8000c1e9900 */
[----:B------:R-:W2:Y:S04]  /*20a0*/  @P1 LDG.E.CONSTANT R15, desc[UR8][R32.64+0xc] ;  /* 0x00000c08200f1981 */ /* 0x000ea8000c1e9900 */
[----:B------:R-:W2:Y:S01]  /*20b0*/  @!P1 LDG.E.128 R12, desc[UR8][R32.64] ;  /* 0x00000008200c9981 */ /* 0x000ea2000c1e1d00 */
[----:B------:R-:W-:Y:S03]  /*20c0*/  BSSY.RECONVERGENT B2, `(.L_x_19) ;  /* 0x0000022000027945 */ /* 0x000fe60003800200 */
[----:B--2---:R0:W-:Y:S01]  /*20d0*/  STS.128 [R24+0x600], R12 ;  /* 0x0006000c18007388 */ /* 0x0041e20000000c00 */
        /* <DEDUP_REMOVED lines=9> */
[----:B------:R-:W-:-:S03]  /*2170*/  ISETP.NE.AND P0, PT, R16, 0x2, PT ;  /* 0x000000021000780c */ /* 0x000fc60003f05270 */
        /* <DEDUP_REMOVED lines=10> */
[----:B------:R-:W-:-:S03]  /*2220*/  ISETP.GE.U32.AND P0, PT, R16, 0x4, PT ;  /* 0x000000041000780c */ /* 0x000fc60003f06070 */
[----:B--2---:R2:W-:Y:S10]  /*2230*/  STS.128 [R24+0xa20], R12 ;  /* 0x000a200c18007388 */ /* 0x0045f40000000c00 */
[----:B------:R-:W-:Y:S05]  /*2240*/  @!P0 BRA `(.L_x_20) ;  /* 0x0000000000248947 */ /* 0x000fea0003800000 */
[C---:B--2---:R-:W-:Y:S01]  /*2250*/  LEA R12, R23.reuse, R34, 0x2 ;  /* 0x00000022170c7211 */ /* 0x044fe200078e10ff */
[----:B------:R-:W-:-:S03]  /*2260*/  IMAD.WIDE R32, R23, 0x4, R32 ;  /* 0x0000000417207825 */ /* 0x000fc600078e0220 */
[----:B------:R-:W-:-:S13]  /*2270*/  LOP3.LUT P0, RZ, R12, 0xf, RZ, 0xc0, !PT ;  /* 0x0000000f0cff7812 */ /* 0x000fda000780c0ff */
[----:B------:R-:W2:Y:S04]  /*2280*/  @P0 LDG.E.CONSTANT R12, desc[UR8][R32.64] ;  /* 0x00000008200c0981 */ /* 0x000ea8000c1e9900 */
[----:B------:R-:W2:Y:S04]  /*2290*/  @P0 LDG.E.CONSTANT R13, desc[UR8][R32.64+0x4] ;  /* 0x00000408200d0981 */ /* 0x000ea8000c1e9900 */
[----:B------:R-:W2:Y:S04]  /*22a0*/  @P0 LDG.E.CONSTANT R14, desc[UR8][R32.64+0x8] ;  /* 0x00000808200e0981 */ /* 0x000ea8000c1e9900 */
[----:B------:R-:W2:Y:S04]  /*22b0*/  @P0 LDG.E.CONSTANT R15, desc[UR8][R32.64+0xc] ;  /* 0x00000c08200f0981 */ /* 0x000ea8000c1e9900 */
[----:B------:R-:W2:Y:S04]  /*22c0*/  @!P0 LDG.E.128 R12, desc[UR8][R32.64] ;  /* 0x00000008200c8981 */ /* 0x000ea8000c1e1d00 */
[----:B--2---:R3:W-:Y:S02]  /*22d0*/  STS.128 [R24+0xc30], R12 ;  /* 0x000c300c18007388 */ /* 0x0047e40000000c00 */
.L_x_20:
[----:B------:R-:W-:Y:S05]  /*22e0*/  BSYNC.RECONVERGENT B2 ;  /* 0x0000000000027941 */ /* 0x000fea0003800200 */
.L_x_19:
[----:B------:R-:W-:-:S05]  /*22f0*/  VIADD R26, R26, 0x100 ;  /* 0x000001001a1a7836 */ /* 0x000fca0000000000 */
[----:B------:R-:W-:-:S13]  /*2300*/  ISETP.GE.AND P0, PT, R26, R9, PT ;  /* 0x000000091a00720c */ /* 0x000fda0003f06270 */
[----:B------:R-:W-:Y:S05]  /*2310*/  @!P0 BRA `(.L_x_21) ;  /* 0xfffffff800788947 */ /* 0x000fea000383ffff */
.L_x_14:
[----:B------:R-:W-:Y:S05]  /*2320*/  BSYNC.RECONVERGENT B0 ;  /* 0x0000000000007941 */ /* 0x000fea0003800200 */
.L_x_13:
[----:B------:R-:W-:-:S05]  /*2330*/  VIADD R19, R19, 0x10 ;  /* 0x0000001013137836 */ /* 0x000fca0000000000 */
[----:B------:R-:W-:-:S13]  /*2340*/  ISETP.GE.AND P0, PT, R19, R22, PT ;  /* 0x000000161300720c */ /* 0x000fda0003f06270 */
[----:B------:R-:W-:Y:S05]  /*2350*/  @!P0 BRA `(.L_x_22) ;  /* 0xfffffff4005c8947 */ /* 0x000fea000383ffff */
.L_x_12:
[----:B------:R-:W-:Y:S05]  /*2360*/  BSYNC.RECONVERGENT B1 ;  /* 0x0000000000017941 */ /* 0x000fea0003800200 */
.L_x_11:
[----:B------:R-:W-:Y:S01]  /*2370*/  BAR.SYNC.DEFER_BLOCKING 0x0 ;  /* 0x0000000000007b1d */ /* 0x000fe20000010000 */
[----:B------:R-:W-:Y:S02]  /*2380*/  LEA R34, R3, R4, 0x3 ;  /* 0x0000000403227211 */ /* 0x000fe400078e18ff */
[----:B01----:R-:W-:Y:S01]  /*2390*/  CS2R R10, SRZ ;  /* 0x00000000000a7805 */ /* 0x003fe2000001ff00 */
[----:B------:R-:W-:Y:S01]  /*23a0*/  IMAD.MOV.U32 R33, RZ, RZ, 0x1 ;  /* 0x00000001ff217424 */ /* 0x000fe200078e00ff */
[----:B------:R-:W-:Y:S01]  /*23b0*/  CS2R R30, SRZ ;  /* 0x00000000001e7805 */ /* 0x000fe2000001ff00 */
[----:B------:R-:W-:Y:S01]  /*23c0*/  IMAD.MOV.U32 R32, RZ, RZ, RZ ;  /* 0x000000ffff207224 */ /* 0x000fe200078e00ff */
[----:B------:R-:W0:Y:S01]  /*23d0*/  LDCU UR7, c[0x0][0x3a4] ;  /* 0x00007480ff0777ac */ /* 0x000e220008000800 */
[----:B------:R-:W-:-:S05]  /*23e0*/  UMOV UR4, URZ ;  /* 0x000000ff00047c82 */ /* 0x000fca0008000000 */
.L_x_41:
[----:B--23--:R-:W0:Y:S01]  /*23f0*/  LDC R13, c[0x0][0x3ac] ;  /* 0x0000eb00ff0d7b82 */ /* 0x00ce220000000800 */
[----:B------:R-:W-:Y:S02]  /*2400*/  UIADD3 UR5, UPT, UPT, UR4, 0x1, URZ ;  /* 0x0000000104057890 */ /* 0x000fe4000fffe0ff */
[----:B------:R-:W-:-:S04]  /*2410*/  UIADD3 UR6, UPT, UPT, -UR4, URZ, URZ ;  /* 0x000000ff04067290 */ /* 0x000fc8000fffe1ff */
[C---:B------:R-:W-:Y:S01]  /*2420*/  ISETP.LE.AND P0, PT, R0.reuse, UR5, PT ;  /* 0x0000000500007c0c */ /* 0x040fe2000bf03270 */
[----:B-1----:R-:W1:Y:S01]  /*2430*/  LDC R12, c[0x0][0x3a4] ;  /* 0x0000e900ff0c7b82 */ /* 0x002e620000000800 */
[----:B------:R-:W-:Y:S02]  /*2440*/  ISETP.NE.AND P1, PT, R0, UR5, PT ;  /* 0x0000000500007c0c */ /* 0x000fe4000bf25270 */
[C---:B0-----:R-:W-:Y:S01]  /*2450*/  VIMNMX R37, PT, PT, R13.reuse, UR7, PT ;  /* 0x000000070d257c48 */ /* 0x041fe2000bfe0100 */
[----:B-1---5:R-:W-:Y:S01]  /*2460*/  IMAD R40, R13, UR6, R12 ;  /* 0x000000060d287c24 */ /* 0x022fe2000f8e020c */
[----:B------:R-:W-:Y:S01]  /*2470*/  UMOV UR6, UR4 ;  /* 0x0000000400067c82 */ /* 0x000fe20008000000 */
[----:B------:R-:W-:-:S03]  /*2480*/  UMOV UR4, UR5 ;  /* 0x0000000500047c82 */ /* 0x000fc60008000000 */
[----:B------:R-:W-:-:S03]  /*2490*/  VIMNMX R40, PT, PT, R40, R13, PT ;  /* 0x0000000d28287248 */ /* 0x000fc60003fe0100 */
[----:B------:R-:W-:Y:S05]  /*24a0*/  @P0 BRA `(.L_x_23) ;  /* 0x0000000400a00947 */ /* 0x000fea0003800000 */
[--C-:B------:R-:W-:Y:S01]  /*24b0*/  IMAD R38, R13, UR6, R13.reuse ;  /* 0x000000060d267c24 */ /* 0x100fe2000f8e020d */
[----:B------:R-:W0:Y:S01]  /*24c0*/  LDCU.64 UR12, c[0x0][0x388] ;  /* 0x00007100ff0c77ac */ /* 0x000e220008000a00 */
[----:B------:R-:W-:Y:S03]  /*24d0*/  BSSY.RECONVERGENT B0, `(.L_x_24) ;  /* 0x000001f000007945 */ /* 0x000fe60003800200 */
[----:B------:R-:W-:Y:S01]  /*24e0*/  IADD3 R36, PT, PT, -R38, RZ, RZ ;  /* 0x000000ff26247210 */ /* 0x000fe20007ffe1ff */
[----:B------:R-:W1:Y:S03]  /*24f0*/  LDCU UR6, c[0x0][0x3a0] ;  /* 0x00007400ff0677ac */ /* 0x000e660008000800 */
[----:B------:R-:W-:Y:S01]  /*2500*/  VIADDMNMX R36, R36, R12, R13, PT ;  /* 0x0000000c24247246 */ /* 0x000fe2000380010d */
[----:B------:R-:W2:Y:S03]  /*2510*/  LDCU.64 UR10, c[0x0][0x380] ;  /* 0x00007000ff0a77ac */ /* 0x000ea60008000a00 */
[----:B------:R-:W-:-:S02]  /*2520*/  ISETP.GE.AND P0, PT, R3, R36, PT ;  /* 0x000000240300720c */ /* 0x000fc40003f06270 */
[----:B------:R-:W-:-:S11]  /*2530*/  ISETP.GE.AND P2, PT, R8, R36, PT ;  /* 0x000000240800720c */ /* 0x000fd60003f46270 */
[----:B01----:R-:W-:Y:S05]  /*2540*/  @P0 BRA `(.L_x_25) ;  /* 0x00000000005c0947 */ /* 0x003fea0003800000 */
[----:B------:R-:W-:Y:S01]  /*2550*/  IMAD R12, R33, 0x8, R1 ;  /* 0x00000008210c7824 */ /* 0x000fe200078e0201 */
[----:B------:R-:W0:Y:S05]  /*2560*/  LDCU UR5, c[0x0][0x3a0] ;  /* 0x00007400ff0577ac */ /* 0x000e2a0008000800 */
[----:B------:R-:W5:Y:S01]  /*2570*/  LDL.64 R12, [R12] ;  /* 0x000000000c0c7983 */ /* 0x000f620000100a00 */
[--C-:B------:R-:W-:Y:S01]  /*2580*/  IMAD.IADD R19, R38, 0x1, R3.reuse ;  /* 0x0000000126137824 */ /* 0x100fe200078e0203 */
[----:B------:R-:W-:Y:S01]  /*2590*/  MOV R21, R34 ;  /* 0x0000002200157202 */ /* 0x000fe20000000f00 */
[----:B----4-:R-:W-:Y:S01]  /*25a0*/  IMAD.MOV.U32 R23, RZ, RZ, R3 ;  /* 0x000000ffff177224 */ /* 0x010fe200078e0003 */
[----:B0-----:R-:W-:-:S13]  /*25b0*/  ISETP.GE.AND P3, PT, R28, UR5, PT ;  /* 0x000000051c007c0c */ /* 0x001fda000bf66270 */
.L_x_26:
[----:B0-----:R-:W-:Y:S02]  /*25c0*/  HFMA2 R15, -RZ, RZ, 0, 0 ;  /* 0x00000000ff0f7431 */ /* 0x001fe400000001ff */
[----:B------:R-:W-:Y:S01]  /*25d0*/  IMAD.MOV.U32 R14, RZ, RZ, R28 ;  /* 0x000000ffff0e7224 */ /* 0x000fe200078e001c */
[----:B------:R-:W-:Y:S01]  /*25e0*/  SHF.R.S32.HI R17, RZ, 0x1f, R19 ;  /* 0x0000001fff117819 */ /* 0x000fe20000011413 */
[----:B------:R-:W-:Y:S02]  /*25f0*/  IMAD.MOV.U32 R25, RZ, RZ, RZ ;  /* 0x000000ffff197224 */ /* 0x000fe400078e00ff */
[----:B------:R-:W-:-:S04]  /*2600*/  IMAD.WIDE.U32 R14, R19, UR6, R14 ;  /* 0x00000006130e7c25 */ /* 0x000fc8000f8e000e */
[----:B------:R-:W-:Y:S01]  /*2610*/  IMAD R17, R17, UR6, R15 ;  /* 0x0000000611117c24 */ /* 0x000fe2000f8e020f */
[----:B--2---:R-:W-:-:S04]  /*2620*/  LEA R16, P0, R14, UR10, 0x2 ;  /* 0x0000000a0e107c11 */ /* 0x004fc8000f8010ff */
[----:B------:R-:W-:-:S05]  /*2630*/  LEA.HI.X R17, R14, UR11, R17, 0x2, P0 ;  /* 0x0000000b0e117c11 */ /* 0x000fca00080f1411 */
[----:B------:R-:W2:Y:S01]  /*2640*/  @!P3 LDG.E.CONSTANT R25, desc[UR8][R16.64] ;  /* 0x000000081019b981 */ /* 0x000ea2000c1e9900 */
[C---:B-----5:R-:W-:Y:S01]  /*2650*/  IMAD.WIDE.U32 R14, R21.reuse, 0x4, R12 ;  /* 0x00000004150e7825 */ /* 0x060fe200078e000c */
[----:B------:R-:W-:-:S03]  /*2660*/  IADD3 R21, PT, PT, R21, 0x100, RZ ;  /* 0x0000010015157810 */ /* 0x000fc60007ffe0ff */
[----:B------:R-:W-:Y:S02]  /*2670*/  VIADD R23, R23, 0x20 ;  /* 0x0000002017177836 */ /* 0x000fe40000000000 */
[----:B------:R-:W-:-:S03]  /*2680*/  VIADD R19, R19, 0x20 ;  /* 0x0000002013137836 */ /* 0x000fc60000000000 */
[----:B------:R-:W-:Y:S01]  /*2690*/  ISETP.GE.AND P0, PT, R23, R36, PT ;  /* 0x000000241700720c */ /* 0x000fe20003f06270 */
[----:B--2---:R0:W-:-:S12]  /*26a0*/  ST.E desc[UR8][R14.64], R25 ;  /* 0x000000190e007985 */ /* 0x0041d8000c101908 */
[----:B------:R-:W-:Y:S05]  /*26b0*/  @!P0 BRA `(.L_x_26) ;  /* 0xfffffffc00c08947 */ /* 0x000fea000383ffff */
.L_x_25:
[----:B--2---:R-:W-:Y:S05]  /*26c0*/  BSYNC.RECONVERGENT B0 ;  /* 0x0000000000007941 */ /* 0x004fea0003800200 */
.L_x_24:
[----:B------:R-:W-:Y:S04]  /*26d0*/  BSSY.RECONVERGENT B0, `(.L_x_23) ;  /* 0x0000045000007945 */ /* 0x000fe80003800200 */
[----:B------:R-:W-:Y:S05]  /*26e0*/  @P2 BRA `(.L_x_27) ;  /* 0x00000004000c2947 */ /* 0x000fea0003800000 */
[----:B------:R-:W-:Y:S01]  /*26f0*/  IMAD R26, R33, 0x8, R6 ;  /* 0x00000008211a7824 */ /* 0x000fe200078e0206 */
[----:B------:R-:W-:-:S07]  /*2700*/  MOV R35, R8 ;  /* 0x0000000800237202 */ /* 0x000fce0000000f00 */
.L_x_33:
[----:B------:R-:W-:Y:S01]  /*2710*/  ISETP.GE.AND P0, PT, R2, R9, PT ;  /* 0x000000090200720c */ /* 0x000fe20003f06270 */
[----:B------:R-:W-:-:S12]  /*2720*/  BSSY.RECONVERGENT B1, `(.L_x_28) ;  /* 0x000003c000017945 */ /* 0x000fd80003800200 */
[----:B01234-:R-:W-:Y:S05]  /*2730*/  @P0 BRA `(.L_x_29) ;  /* 0x0000000000e80947 */ /* 0x01ffea0003800000 */
[----:B------:R1:W5:Y:S01]  /*2740*/  LDL.64 R20, [R26] ;  /* 0x000000001a147983 */ /* 0x0003620000100a00 */
[----:B------:R-:W2:Y:S01]  /*2750*/  LDC R27, c[0x0][0x3a4] ;  /* 0x0000e900ff1b7b82 */ /* 0x000ea20000000800 */
[--C-:B------:R-:W-:Y:S01]  /*2760*/  IMAD.IADD R18, R38, 0x1, R35.reuse ;  /* 0x0000000126127824 */ /* 0x100fe200078e0223 */
[----:B------:R-:W-:Y:S01]  /*2770*/  MOV R22, R2 ;  /* 0x0000000200167202 */ /* 0x000fe20000000f00 */
[----:B----4-:R-:W-:-:S03]  /*2780*/  IMAD.IADD R23, R36, 0x1, -R35 ;  /* 0x0000000124177824 */ /* 0x010fc600078e0a23 */
[----:B------:R-:W-:-:S07]  /*2790*/  SHF.R.S32.HI R19, RZ, 0x1f, R18 ;  /* 0x0000001fff137819 */ /* 0x000fce0000011412 */
.L_x_32:
[----:B0-234-:R-:W-:-:S04]  /*27a0*/  IMAD.IADD R12, R7, 0x1, R22 ;  /* 0x00000001070c7824 */ /* 0x01dfc800078e0216 */
[----:B--2---:R-:W-:-:S03]  /*27b0*/  IMAD.WIDE R12, R12, R27, R18 ;  /* 0x0000001b0c0c7225 */ /* 0x004fc600078e0212 */
[C---:B------:R-:W-:Y:S02]  /*27c0*/  LEA R24, P2, R12.reuse, UR12, 0x2 ;  /* 0x0000000c0c187c11 */ /* 0x040fe4000f8410ff */
[----:B------:R-:W-:Y:S02]  /*27d0*/  SHF.L.U64.HI R12, R12, 0x2, R13 ;  /* 0x000000020c0c7819 */ /* 0x000fe4000001020d */
[----:B------:R-:W-:Y:S02]  /*27e0*/  LOP3.LUT P0, RZ, R24, 0xf, RZ, 0xc0, !PT ;  /* 0x0000000f18ff7812 */ /* 0x000fe4000780c0ff */
[----:B0-----:R-:W-:-:S11]  /*27f0*/  IADD3.X R25, PT, PT, R12, UR13, RZ, P2, !PT ;  /* 0x0000000d0c197c10 */ /* 0x001fd600097fe4ff */
[----:B------:R-:W2:Y:S01]  /*2800*/  @!P0 LDG.E.128 R12, desc[UR8][R24.64] ;  /* 0x00000008180c8981 */ /* 0x000ea2000c1e1d00 */
[----:B------:R-:W-:-:S04]  /*2810*/  IMAD R17, R35, 0x84, R22 ;  /* 0x0000008423117824 */ /* 0x000fc800078e0216 */
[----:B-----5:R-:W-:Y:S01]  /*2820*/  IMAD.WIDE.U32 R16, R17, 0x4, R20 ;  /* 0x0000000411107825 */ /* 0x020fe200078e0014 */
[----:B------:R-:W2:Y:S04]  /*2830*/  @P0 LDG.E.CONSTANT R12, desc[UR8][R24.64] ;  /* 0x00000008180c0981 */ /* 0x000ea8000c1e9900 */
[----:B------:R-:W2:Y:S04]  /*2840*/  @P0 LDG.E.CONSTANT R13, desc[UR8][R24.64+0x4] ;  /* 0x00000408180d0981 */ /* 0x000ea8000c1e9900 */
[----:B------:R-:W2:Y:S04]  /*2850*/  @P0 LDG.E.CONSTANT R14, desc[UR8][R24.64+0x8] ;  /* 0x00000808180e0981 */ /* 0x000ea8000c1e9900 */
[----:B------:R-:W2:Y:S01]  /*2860*/  @P0 LDG.E.CONSTANT R15, desc[UR8][R24.64+0xc] ;  /* 0x00000c08180f0981 */ /* 0x000ea2000c1e9900 */
[----:B------:R-:W-:Y:S01]  /*2870*/  ISETP.GE.AND P0, PT, R23, 0x2, PT ;  /* 0x000000021700780c */ /* 0x000fe20003f06270 */
[----:B------:R-:W-:Y:S02]  /*2880*/  BSSY.RECONVERGENT B2, `(.L_x_30) ;  /* 0x0000022000027945 */ /* 0x000fe40003800200 */
[----:B--2---:R0:W-:Y:S10]  /*2890*/  ST.E.128 desc[UR8][R16.64], R12 ;  /* 0x0000000c10007985 */ /* 0x0041f4000c101d08 */
        /* <DEDUP_REMOVED lines=10> */
[----:B--2---:R2:W-:Y:S10]  /*2940*/  ST.E.128 desc[UR8][R16.64+0x210], R12 ;  /* 0x0002100c10007985 */ /* 0x0045f4000c101d08 */
[----:B------:R-:W-:Y:S05]  /*2950*/  @!P0 BRA `(.L_x_31) ;  /* 0x0000000000508947 */ /* 0x000fea0003800000 */
[C---:B------:R-:W-:Y:S02]  /*2960*/  IMAD R42, R27.reuse, 0x4, R42 ;  /* 0x000000041b2a7824 */ /* 0x040fe400078e022a */
[----:B------:R-:W-:-:S03]  /*2970*/  IMAD.WIDE R24, R27, 0x4, R24 ;  /* 0x000000041b187825 */ /* 0x000fc600078e0218 */
[----:B------:R-:W-:-:S13]  /*2980*/  LOP3.LUT P0, RZ, R42, 0xf, RZ, 0xc0, !PT ;  /* 0x0000000f2aff7812 */ /* 0x000fda000780c0ff */
[----:B--2---:R-:W2:Y:S04]  /*2990*/  @!P0 LDG.E.128 R12, desc[UR8][R24.64] ;  /* 0x00000008180c8981 */ /* 0x004ea8000c1e1d00 */
[----:B------:R-:W2:Y:S04]  /*29a0*/  @P0 LDG.E.CONSTANT R12, desc[UR8][R24.64] ;  /* 0x00000008180c0981 */ /* 0x000ea8000c1e9900 */
[----:B------:R-:W2:Y:S04]  /*29b0*/  @P0 LDG.E.CONSTANT R13, desc[UR8][R24.64+0x4] ;  /* 0x00000408180d0981 */ /* 0x000ea8000c1e9900 */
[----:B------:R-:W2:Y:S04]  /*29c0*/  @P0 LDG.E.CONSTANT R14, desc[UR8][R24.64+0x8] ;  /* 0x00000808180e0981 */ /* 0x000ea8000c1e9900 */
[----:B------:R-:W2:Y:S01]  /*29d0*/  @P0 LDG.E.CONSTANT R15, desc[UR8][R24.64+0xc] ;  /* 0x00000c08180f0981 */ /* 0x000ea2000c1e9900 */
[----:B------:R-:W-:-:S03]  /*29e0*/  ISETP.GE.U32.AND P0, PT, R23, 0x4, PT ;  /* 0x000000041700780c */ /* 0x000fc60003f06070 */
[----:B--2---:R3:W-:Y:S10]  /*29f0*/  ST.E.128 desc[UR8][R16.64+0x420], R12 ;  /* 0x0004200c10007985 */ /* 0x0047f4000c101d08 */
[----:B------:R-:W-:Y:S05]  /*2a00*/  @!P0 BRA `(.L_x_31) ;  /* 0x0000000000248947 */ /* 0x000fea0003800000 */
[C---:B---3--:R-:W-:Y:S02]  /*2a10*/  IMAD R12, R27.reuse, 0x4, R42 ;  /* 0x000000041b0c7824 */ /* 0x048fe400078e022a */
[----:B------:R-:W-:-:S03]  /*2a20*/  IMAD.WIDE R24, R27, 0x4, R24 ;  /* 0x000000041b187825 */ /* 0x000fc600078e0218 */
[----:B------:R-:W-:-:S13]  /*2a30*/  LOP3.LUT P0, RZ, R12, 0xf, RZ, 0xc0, !PT ;  /* 0x0000000f0cff7812 */ /* 0x000fda000780c0ff */
[----:B------:R-:W2:Y:S04]  /*2a40*/  @!P0 LDG.E.128 R12, desc[UR8][R24.64] ;  /* 0x00000008180c8981 */ /* 0x000ea8000c1e1d00 */
[----:B------:R-:W2:Y:S04]  /*2a50*/  @P0 LDG.E.CONSTANT R12, desc[UR8][R24.64] ;  /* 0x00000008180c0981 */ /* 0x000ea8000c1e9900 */
[----:B------:R-:W2:Y:S04]  /*2a60*/  @P0 LDG.E.CONSTANT R13, desc[UR8][R24.64+0x4] ;  /* 0x00000408180d0981 */ /* 0x000ea8000c1e9900 */
[----:B------:R-:W2:Y:S04]  /*2a70*/  @P0 LDG.E.CONSTANT R14, desc[UR8][R24.64+0x8] ;  /* 0x00000808180e0981 */ /* 0x000ea8000c1e9900 */
[----:B------:R-:W2:Y:S04]  /*2a80*/  @P0 LDG.E.CONSTANT R15, desc[UR8][R24.64+0xc] ;  /* 0x00000c08180f0981 */ /* 0x000ea8000c1e9900 */
[----:B--2---:R4:W-:Y:S02]  /*2a90*/  ST.E.128 desc[UR8][R16.64+0x630], R12 ;  /* 0x0006300c10007985 */ /* 0x0049e4000c101d08 */
.L_x_31:
[----:B------:R-:W-:Y:S05]  /*2aa0*/  BSYNC.RECONVERGENT B2 ;  /* 0x0000000000027941 */ /* 0x000fea0003800200 */
.L_x_30:
[----:B------:R-:W-:-:S04]  /*2ab0*/  IADD3 R22, PT, PT, R22, 0x80, RZ ;  /* 0x0000008016167810 */ /* 0x000fc80007ffe0ff */
[----:B------:R-:W-:-:S13]  /*2ac0*/  ISETP.GE.AND P0, PT, R22, R9, PT ;  /* 0x000000091600720c */ /* 0x000fda0003f06270 */
[----:B------:R-:W-:Y:S05]  /*2ad0*/  @!P0 BRA `(.L_x_32) ;  /* 0xfffffffc00308947 */ /* 0x000fea000383ffff */
.L_x_29:
[----:B------:R-:W-:Y:S05]  /*2ae0*/  BSYNC.RECONVERGENT B1 ;  /* 0x0000000000017941 */ /* 0x000fea0003800200 */
.L_x_28:
[----:B------:R-:W-:-:S05]  /*2af0*/  VIADD R35, R35, 0x10 ;  /* 0x0000001023237836 */ /* 0x000fca0000000000 */
[----:B------:R-:W-:-:S13]  /*2b00*/  ISETP.GE.AND P0, PT, R35, R36, PT ;  /* 0x000000242300720c */ /* 0x000fda0003f06270 */
[----:B------:R-:W-:Y:S05]  /*2b10*/  @!P0 BRA `(.L_x_33) ;  /* 0xfffffff800fc8947 */ /* 0x000fea000383ffff */
.L_x_27:
[----:B------:R-:W-:Y:S05]  /*2b20*/  BSYNC.RECONVERGENT B0 ;  /* 0x0000000000007941 */ /* 0x000fea0003800200 */
.L_x_23:
[----:B------:R-:W-:-:S06]  /*2b30*/  IMAD R38, R32, 0x8, R1 ;  /* 0x0000000820267824 */ /* 0x000fcc00078e0201 */
[----:B------:R-:W5:Y:S01]  /*2b40*/  LDL.64 R38, [R38+0x10] ;  /* 0x0000100026267983 */ /* 0x000f620000100a00 */
[----:B0-234-:R-:W-:Y:S01]  /*2b50*/  IMAD R14, R9, R40, RZ ;  /* 0x00000028090e7224 */ /* 0x01dfe200078e02ff */
[----:B------:R-:W-:Y:S01]  /*2b60*/  BSSY.RECONVERGENT B0, `(.L_x_34) ;  /* 0x000000e000007945 */ /* 0x000fe20003800200 */
[----:B------:R-:W-:-:S03]  /*2b70*/  PLOP3.LUT P0, PT, PT, PT, PT, 0x8, 0x80 ;  /* 0x000000000080781c */ /* 0x000fc60003f0e170 */
[----:B------:R-:W-:-:S13]  /*2b80*/  ISETP.GE.AND P2, PT, R2, R14, PT ;  /* 0x0000000e0200720c */ /* 0x000fda0003f46270 */
[----:B------:R-:W-:Y:S05]  /*2b90*/  @P2 BRA `(.L_x_35) ;  /* 0x0000000000282947 */ /* 0x000fea0003800000 */
[----:B------:R-:W-:-:S07]  /*2ba0*/  MOV R15, R2 ;  /* 0x00000002000f7202 */ /* 0x000fce0000000f00 */
.L_x_36:
[----:B-----5:R-:W-:-:S06]  /*2bb0*/  IMAD.WIDE.U32 R12, R15, 0x4, R38 ;  /* 0x000000040f0c7825 */ /* 0x020fcc00078e0026 */
[----:B------:R-:W2:Y:S01]  /*2bc0*/  LD.E R12, desc[UR8][R12.64] ;  /* 0x000000080c0c7980 */ /* 0x000ea2000c101900 */
[----:B------:R-:W-:Y:S02]  /*2bd0*/  PLOP3.LUT P0, PT, PT, PT, PT, 0x80, 0x8 ;  /* 0x000000000008781c */ /* 0x000fe40003f0f070 */
[----:B--2---:R-:W-:-:S13]  /*2be0*/  FSETP.NEU.AND P2, PT, R12, RZ, PT ;  /* 0x000000ff0c00720b */ /* 0x004fda0003f4d000 */
[----:B------:R-:W-:Y:S05]  /*2bf0*/  @P2 BRA `(.L_x_35) ;  /* 0x0000000000102947 */ /* 0x000fea0003800000 */
[----:B------:R-:W-:-:S05]  /*2c00*/  VIADD R15, R15, 0x80 ;  /* 0x000000800f0f7836 */ /* 0x000fca0000000000 */
[----:B------:R-:W-:-:S13]  /*2c10*/  ISETP.GE.AND P0, PT, R15, R14, PT ;  /* 0x0000000e0f00720c */ /* 0x000fda0003f06270 */
[----:B------:R-:W-:Y:S05]  /*2c20*/  @!P0 BRA `(.L_x_36) ;  /* 0xfffffffc00e08947 */ /* 0x000fea000383ffff */
[----:B------:R-:W-:-:S13]  /*2c30*/  PLOP3.LUT P0, PT, PT, PT, PT, 0x8, 0x80 ;  /* 0x000000000080781c */ /* 0x000fda0003f0e170 */
.L_x_35:
[----:B------:R-:W-:Y:S05]  /*2c40*/  BSYNC.RECONVERGENT B0 ;  /* 0x0000000000007941 */ /* 0x000fea0003800200 */
.L_x_34:
[----:B------:R-:W-:Y:S06]  /*2c50*/  BAR.RED.OR.DEFER_BLOCKING 0x0, P0 ;  /* 0x0000000000007b1d */ /* 0x000fec0000014800 */
[----:B------:R-:W0:Y:S01]  /*2c60*/  B2R.RESULT RZ, P0 ;  /* 0x0000000000ff731c */ /* 0x000e220000004000 */
[----:B------:R-:W-:Y:S01]  /*2c70*/  BSSY.RECONVERGENT B0, `(.L_x_37) ;  /* 0x0000057000007945 */ /* 0x000fe20003800200 */
[----:B------:R-:W-:Y:S01]  /*2c80*/  BAR.SYNC.DEFER_BLOCKING 0x0 ;  /* 0x0000000000007b1d */ /* 0x000fe20000010000 */
[----:B0-----:R-:W-:-:S13]  /*2c90*/  ISETP.LT.OR P0, PT, R40, 0x1, !P0 ;  /* 0x000000012800780c */ /* 0x001fda0004701670 */
[----:B------:R-:W-:Y:S05]  /*2ca0*/  @P0 BRA `(.L_x_38) ;  /* 0x00000004004c0947 */ /* 0x000fea0003800000 */
[----:B------:R-:W-:-:S06]  /*2cb0*/  IMAD R40, R32, 0x8, R1 ;  /* 0x0000000820287824 */ /* 0x000fcc00078e0201 */
[----:B------:R-:W5:Y:S01]  /*2cc0*/  LDL.64 R40, [R40] ;  /* 0x0000000028287983 */ /* 0x000f620000100a00 */
[C---:B------:R-:W-:Y:S01]  /*2cd0*/  IADD3 R12, PT, PT, R37.reuse, -0x1, RZ ;  /* 0xffffffff250c7810 */ /* 0x040fe20007ffe0ff */
[----:B------:R-:W-:Y:S01]  /*2ce0*/  IMAD.MOV.U32 R45, RZ, RZ, RZ ;  /* 0x000000ffff2d7224 */ /* 0x000fe200078e00ff */
[----:B------:R-:W-:Y:S02]  /*2cf0*/  LOP3.LUT R35, R37, 0x3, RZ, 0xc0, !PT ;  /* 0x0000000325237812 */ /* 0x000fe400078ec0ff */
[----:B------:R-:W-:Y:S02]  /*2d00*/  ISETP.GE.U32.AND P0, PT, R12, 0x3, PT ;  /* 0x000000030c00780c */ /* 0x000fe40003f06070 */
[----:B------:R-:W-:-:S11]  /*2d10*/  ISETP.NE.AND P2, PT, R35, RZ, PT ;  /* 0x000000ff2300720c */ /* 0x000fd60003f45270 */
[----:B------:R-:W-:Y:S05]  /*2d20*/  @!P0 BRA `(.L_x_39) ;  /* 0x0000000000a48947 */ /* 0x000fea0003800000 */
[----:B------:R-:W-:Y:S01]  /*2d30*/  LOP3.LUT R45, R37, 0xfffffffc, RZ, 0xc0, !PT ;  /* 0xfffffffc252d7812 */ /* 0x000fe200078ec0ff */
[----:B------:R-:W-:-:S07]  /*2d40*/  IMAD.MOV.U32 R47, RZ, RZ, RZ ;  /* 0x000000ffff2f7224 */ /* 0x000fce00078e00ff */
.L_x_40:
[C---:B------:R-:W-:Y:S01]  /*2d50*/  LEA R13, R47.reuse, R4, 0x3 ;  /* 0x000000042f0d7211 */ /* 0x040fe200078e18ff */
[----:B------:R-:W-:-:S04]  /*2d60*/  IMAD R17, R47, 0x84, R2 ;  /* 0x000000842f117824 */ /* 0x000fc800078e0202 */
[----:B-----5:R-:W-:-:S04]  /*2d70*/  IMAD.WIDE.U32 R22, R13, 0x4, R40 ;  /* 0x000000040d167825 */ /* 0x020fc800078e0028 */
[----:B------:R-:W-:Y:S01]  /*2d80*/  IMAD.WIDE.U32 R48, R17, 0x4, R38 ;  /* 0x0000000411307825 */ /* 0x000fe200078e0026 */
[C---:B------:R-:W-:Y:S01]  /*2d90*/  IADD3 R37, PT, PT, R13.reuse, 0x18, RZ ;  /* 0x000000180d257810 */ /* 0x040fe20007ffe0ff */
[----:B------:R-:W2:Y:S02]  /*2da0*/  LD.E R44, desc[UR8][R22.64] ;  /* 0x00000008162c7980 */ /* 0x000ea4000c101900 */
[----:B------:R-:W-:Y:S02]  /*2db0*/  VIADD R43, R13, 0x10 ;  /* 0x000000100d2b7836 */ /* 0x000fe40000000000 */
[----:B------:R-:W-:Y:S01]  /*2dc0*/  VIADD R21, R17, 0x108 ;  /* 0x0000010811157836 */ /* 0x000fe20000000000 */
[----:B------:R-:W2:Y:S01]  /*2dd0*/  LD.E.128 R12, desc[UR8][R48.64] ;  /* 0x00000008300c7980 */ /* 0x000ea2000c101d00 */
[----:B------:R-:W-:-:S03]  /*2de0*/  IMAD.WIDE.U32 R42, R43, 0x4, R40 ;  /* 0x000000042b2a7825 */ /* 0x000fc600078e0028 */
[----:B------:R-:W3:Y:S01]  /*2df0*/  LD.E R46, desc[UR8][R22.64+0x20] ;  /* 0x00002008162e7980 */ /* 0x000ee2000c101900 */
[----:B------:R-:W-:Y:S02]  /*2e00*/  VIADD R25, R17, 0x18c ;  /* 0x0000018c11197836 */ /* 0x000fe40000000000 */
[----:B------:R-:W-:Y:S01]  /*2e10*/  IMAD.WIDE.U32 R20, R21, 0x4, R38 ;  /* 0x0000000415147825 */ /* 0x000fe200078e0026 */
[----:B------:R-:W3:Y:S03]  /*2e20*/  LD.E.128 R16, desc[UR8][R48.64+0x210] ;  /* 0x0002100830107980 */ /* 0x000ee6000c101d00 */
[----:B------:R-:W-:Y:S01]  /*2e30*/  IMAD.WIDE.U32 R36, R37, 0x4, R40 ;  /* 0x0000000425247825 */ /* 0x000fe200078e0028 */
[----:B------:R-:W4:Y:S03]  /*2e40*/  LD.E R42, desc[UR8][R42.64] ;  /* 0x000000082a2a7980 */ /* 0x000f26000c101900 */
[----:B------:R-:W-:Y:S01]  /*2e50*/  IMAD.WIDE.U32 R24, R25, 0x4, R38 ;  /* 0x0000000419187825 */ /* 0x000fe200078e0026 */
[----:B------:R-:W4:Y:S04]  /*2e60*/  LD.E.128 R20, desc[UR8][R20.64] ;  /* 0x0000000814147980 */ /* 0x000f28000c101d00 */
[----:B------:R-:W4:Y:S04]  /*2e70*/  LD.E R36, desc[UR8][R36.64] ;  /* 0x0000000824247980 */ /* 0x000f28000c101900 */
[----:B-1----:R-:W4:Y:S01]  /*2e80*/  LD.E.128 R24, desc[UR8][R24.64] ;  /* 0x0000000818187980 */ /* 0x002f22000c101d00 */
[----:B------:R-:W-:-:S05]  /*2e90*/  VIADD R47, R47, 0x4 ;  /* 0x000000042f2f7836 */ /* 0x000fca0000000000 */
[----:B------:R-:W-:Y:S01]  /*2ea0*/  ISETP.NE.AND P0, PT, R47, R45, PT ;  /* 0x0000002d2f00720c */ /* 0x000fe20003f05270 */
[C---:B--2---:R-:W-:Y:S01]  /*2eb0*/  FFMA R31, R44.reuse, R12, R31 ;  /* 0x0000000c2c1f7223 */ /* 0x044fe2000000001f */
[C---:B------:R-:W-:Y:S01]  /*2ec0*/  FFMA R30, R44.reuse, R13, R30 ;  /* 0x0000000d2c1e7223 */ /* 0x040fe2000000001e */
[C---:B------:R-:W-:Y:S01]  /*2ed0*/  FFMA R11, R44.reuse, R14, R11 ;  /* 0x0000000e2c0b7223 */ /* 0x040fe2000000000b */
[----:B------:R-:W-:Y:S01]  /*2ee0*/  FFMA R10, R44, R15, R10 ;  /* 0x0000000f2c0a7223 */ /* 0x000fe2000000000a */
[C---:B---3--:R-:W-:Y:S01]  /*2ef0*/  FFMA R31, R46.reuse, R16, R31 ;  /* 0x000000102e1f7223 */ /* 0x048fe2000000001f */
[C---:B------:R-:W-:Y:S01]  /*2f00*/  FFMA R30, R46.reuse, R17, R30 ;  /* 0x000000112e1e7223 */ /* 0x040fe2000000001e */
[C---:B------:R-:W-:Y:S01]  /*2f10*/  FFMA R11, R46.reuse, R18, R11 ;  /* 0x000000122e0b7223 */ /* 0x040fe2000000000b */
[----:B------:R-:W-:Y:S01]  /*2f20*/  FFMA R10, R46, R19, R10 ;  /* 0x000000132e0a7223 */ /* 0x000fe2000000000a */
[C---:B----4-:R-:W-:Y:S01]  /*2f30*/  FFMA R31, R42.reuse, R20, R31 ;  /* 0x000000142a1f7223 */ /* 0x050fe2000000001f */
[C---:B------:R-:W-:Y:S01]  /*2f40*/  FFMA R30, R42.reuse, R21, R30 ;  /* 0x000000152a1e7223 */ /* 0x040fe2000000001e */
[C---:B------:R-:W-:Y:S01]  /*2f50*/  FFMA R11, R42.reuse, R22, R11 ;  /* 0x000000162a0b7223 */ /* 0x040fe2000000000b */
[----:B------:R-:W-:Y:S01]  /*2f60*/  FFMA R10, R42, R23, R10 ;  /* 0x000000172a0a7223 */ /* 0x000fe2000000000a */
[C---:B------:R-:W-:Y:S01]  /*2f70*/  FFMA R31, R36.reuse, R24, R31 ;  /* 0x00000018241f7223 */ /* 0x040fe2000000001f */
[C---:B------:R-:W-:Y:S01]  /*2f80*/  FFMA R30, R36.reuse, R25, R30 ;  /* 0x00000019241e7223 */ /* 0x040fe2000000001e */
[C---:B------:R-:W-:Y:S01]  /*2f90*/  FFMA R11, R36.reuse, R26, R11 ;  /* 0x0000001a240b7223 */ /* 0x040fe2000000000b */
[----:B------:R-:W-:Y:S01]  /*2fa0*/  FFMA R10, R36, R27, R10 ;  /* 0x0000001b240a7223 */ /* 0x000fe2000000000a */
[----:B------:R-:W-:Y:S06]  /*2fb0*/  @P0 BRA `(.L_x_40) ;  /* 0xfffffffc00640947 */ /* 0x000fec000383ffff */
.L_x_39:
[----:B------:R-:W-:Y:S05]  /*2fc0*/  @!P2 BRA `(.L_x_38) ;  /* 0x000000000084a947 */ /* 0x000fea0003800000 */
[C---:B------:R-:W-:Y:S01]  /*2fd0*/  LEA R19, R45.reuse, R4, 0x3 ;  /* 0x000000042d137211 */ /* 0x040fe200078e18ff */
[----:B------:R-:W-:-:S04]  /*2fe0*/  IMAD R45, R45, 0x84, R2 ;  /* 0x000000842d2d7824 */ /* 0x000fc800078e0202 */
[----:B-----5:R-:W-:-:S04]  /*2ff0*/  IMAD.WIDE.U32 R16, R19, 0x4, R40 ;  /* 0x0000000413107825 */ /* 0x020fc800078e0028 */
[----:B------:R-:W-:Y:S02]  /*3000*/  IMAD.WIDE.U32 R12, R45, 0x4, R38 ;  /* 0x000000042d0c7825 */ /* 0x000fe400078e0026 */
[----:B------:R-:W2:Y:S04]  /*3010*/  LD.E R16, desc[UR8][R16.64] ;  /* 0x0000000810107980 */ /* 0x000ea8000c101900 */
[----:B------:R-:W2:Y:S01]  /*3020*/  LD.E.128 R12, desc[UR8][R12.64] ;  /* 0x000000080c0c7980 */ /* 0x000ea2000c101d00 */
[----:B------:R-:W-:Y:S01]  /*3030*/  ISETP.NE.AND P0, PT, R35, 0x1, PT ;  /* 0x000000012300780c */ /* 0x000fe20003f05270 */
[C---:B--2---:R-:W-:Y:S01]  /*3040*/  FFMA R31, R16.reuse, R12, R31 ;  /* 0x0000000c101f7223 */ /* 0x044fe2000000001f */
[C---:B------:R-:W-:Y:S01]  /*3050*/  FFMA R30, R16.reuse, R13, R30 ;  /* 0x0000000d101e7223 */ /* 0x040fe2000000001e */
[C---:B------:R-:W-:Y:S01]  /*3060*/  FFMA R11, R16.reuse, R14, R11 ;  /* 0x0000000e100b7223 */ /* 0x040fe2000000000b */
[----:B------:R-:W-:-:S09]  /*3070*/  FFMA R10, R16, R15, R10 ;  /* 0x0000000f100a7223 */ /* 0x000fd2000000000a */
[----:B------:R-:W-:Y:S05]  /*3080*/  @!P0 BRA `(.L_x_38) ;  /* 0x0000000000548947 */ /* 0x000fea0003800000 */
[----:B------:R-:W-:Y:S01]  /*3090*/  ISETP.NE.AND P0, PT, R35, 0x2, PT ;  /* 0x000000022300780c */ /* 0x000fe20003f05270 */
[----:B------:R-:W-:Y:S02]  /*30a0*/  VIADD R21, R19, 0x8 ;  /* 0x0000000813157836 */ /* 0x000fe40000000000 */
[----:B------:R-:W-:Y:S02]  /*30b0*/  VIADD R13, R45, 0x84 ;  /* 0x000000842d0d7836 */ /* 0x000fe40000000000 */
[----:B------:R-:W-:-:S04]  /*30c0*/  IMAD.WIDE.U32 R20, R21, 0x4, R40 ;  /* 0x0000000415147825 */ /* 0x000fc800078e0028 */
[----:B------:R-:W-:Y:S02]  /*30d0*/  IMAD.WIDE.U32 R12, R13, 0x4, R38 ;  /* 0x000000040d0c7825 */ /* 0x000fe400078e0026 */
[----:B------:R-:W2:Y:S02]  /*30e0*/  LD.E R20, desc[UR8][R20.64] ;  /* 0x0000000814147980 */ /* 0x000ea4000c101900 */
[----:B------:R-:W-:Y:S01]  /*30f0*/  @P0 IADD3 R15, PT, PT, R19, 0x10, RZ ;  /* 0x00000010130f0810 */ /* 0x000fe20007ffe0ff */
[----:B------:R-:W-:-:S04]  /*3100*/  @P0 VIADD R17, R45, 0x108 ;  /* 0x000001082d110836 */ /* 0x000fc80000000000 */
[----:B------:R-:W-:Y:S02]  /*3110*/  @P0 IMAD.WIDE.U32 R40, R15, 0x4, R40 ;  /* 0x000000040f280825 */ /* 0x000fe400078e0028 */
[----:B------:R-:W2:Y:S02]  /*3120*/  LD.E.128 R12, desc[UR8][R12.64] ;  /* 0x000000080c0c7980 */ /* 0x000ea4000c101d00 */
[----:B------:R-:W-:Y:S02]  /*3130*/  @P0 IMAD.WIDE.U32 R16, R17, 0x4, R38 ;  /* 0x0000000411100825 */ /* 0x000fe400078e0026 */
[----:B------:R-:W3:Y:S04]  /*3140*/  @P0 LD.E R40, desc[UR8][R40.64] ;  /* 0x0000000828280980 */ /* 0x000ee8000c101900 */
[----:B------:R-:W3:Y:S01]  /*3150*/  @P0 LD.E.128 R16, desc[UR8][R16.64] ;  /* 0x0000000810100980 */ /* 0x000ee2000c101d00 */
[C---:B--2---:R-:W-:Y:S01]  /*3160*/  FFMA R31, R20.reuse, R12, R31 ;  /* 0x0000000c141f7223 */ /* 0x044fe2000000001f */
[C---:B------:R-:W-:Y:S01]  /*3170*/  FFMA R30, R20.reuse, R13, R30 ;  /* 0x0000000d141e7223 */ /* 0x040fe2000000001e */
[C---:B------:R-:W-:Y:S01]  /*3180*/  FFMA R11, R20.reuse, R14, R11 ;  /* 0x0000000e140b7223 */ /* 0x040fe2000000000b */
[----:B------:R-:W-:Y:S01]  /*3190*/  FFMA R10, R20, R15, R10 ;  /* 0x0000000f140a7223 */ /* 0x000fe2000000000a */
[C---:B---3--:R-:W-:Y:S01]  /*31a0*/  @P0 FFMA R31, R40.reuse, R16, R31 ;  /* 0x00000010281f0223 */ /* 0x048fe2000000001f */
[C---:B------:R-:W-:Y:S01]  /*31b0*/  @P0 FFMA R30, R40.reuse, R17, R30 ;  /* 0x00000011281e0223 */ /* 0x040fe2000000001e */
[C---:B------:R-:W-:Y:S01]  /*31c0*/  @P0 FFMA R11, R40.reuse, R18, R11 ;  /* 0x00000012280b0223 */ /* 0x040fe2000000000b */
[----:B------:R-:W-:-:S07]  /*31d0*/  @P0 FFMA R10, R40, R19, R10 ;  /* 0x00000013280a0223 */ /* 0x000fce000000000a */
.L_x_38:
[----:B------:R-:W-:Y:S05]  /*31e0*/  BSYNC.RECONVERGENT B0 ;  /* 0x0000000000007941 */ /* 0x000fea0003800200 */
.L_x_37:
[----:B------:R-:W0:Y:S01]  /*31f0*/  LDCU UR5, c[0x0][0x3ac] ;  /* 0x00007580ff0577ac */ /* 0x000e220008000800 */
[----:B------:R-:W-:Y:S02]  /*3200*/  ISETP.LE.AND P0, PT, R0, UR4, PT ;  /* 0x0000000400007c0c */ /* 0x000fe4000bf03270 */
[----:B------:R-:W-:Y:S02]  /*3210*/  LOP3.LUT R32, R32, 0x1, RZ, 0x3c, !PT ;  /* 0x0000000120207812 */ /* 0x000fe400078e3cff */
[----:B------:R-:W-:Y:S01]  /*3220*/  LOP3.LUT R33, R33, 0x1, RZ, 0x3c, !PT ;  /* 0x0000000121217812 */ /* 0x000fe200078e3cff */
[----:B0-----:R-:W-:-:S08]  /*3230*/  UIADD3 UR7, UPT, UPT, UR7, -UR5, URZ ;  /* 0x8000000507077290 */ /* 0x001fd0000fffe0ff */
[----:B------:R-:W-:Y:S06]  /*3240*/  @!P0 BAR.SYNC.DEFER_BLOCKING 0x0 ;  /* 0x0000000000008b1d */ /* 0x000fec0000010000 */
[----:B------:R-:W-:Y:S05]  /*3250*/  @P1 BRA `(.L_x_41) ;  /* 0xfffffff000641947 */ /* 0x000fea000383ffff */
.L_x_0:
[----:B------:R-:W0:Y:S02]  /*3260*/  LDC R15, c[0x0][0x3a0] ;  /* 0x0000e800ff0f7b82 */ /* 0x000e240000000800 */
[----:B0-----:R-:W-:-:S13]  /*3270*/  ISETP.GE.AND P0, PT, R28, R15, PT ;  /* 0x0000000f1c00720c */ /* 0x001fda0003f06270 */
[----:B------:R-:W-:Y:S05]  /*3280*/  @P0 EXIT ;  /* 0x000000000000094d */ /* 0x000fea0003800000 */
[----:B------:R-:W0:Y:S01]  /*3290*/  LDCU UR4, c[0x0][0x3a8] ;  /* 0x00007500ff0477ac */ /* 0x000e220008000800 */
[C---:B------:R-:W-:Y:S01]  /*32a0*/  VIADD R0, R5.reuse, 0x1 ;  /* 0x0000000105007836 */ /* 0x040fe20000000000 */
[----:B------:R-:W-:Y:S01]  /*32b0*/  IADD3 R2, PT, PT, R5, 0x2, RZ ;  /* 0x0000000205027810 */ /* 0x000fe20007ffe0ff */
[----:B------:R-:W2:Y:S01]  /*32c0*/  LDC.64 R16, c[0x0][0x390] ;  /* 0x0000e400ff107b82 */ /* 0x000ea20000000a00 */
[----:B------:R-:W-:Y:S01]  /*32d0*/  IMAD.MOV.U32 R3, RZ, RZ, RZ ;  /* 0x000000ffff037224 */ /* 0x000fe200078e00ff */
[----:B------:R-:W-:-:S06]  /*32e0*/  SHF.R.S32.HI R6, RZ, 0x1f, R5 ;  /* 0x0000001fff067819 */ /* 0x000fcc0000011405 */
[----:B------:R-:W3:Y:S01]  /*32f0*/  LDC.64 R12, c[0x0][0x390] ;  /* 0x0000e400ff0c7b82 */ /* 0x000ee20000000a00 */
[----:B0-----:R-:W-:-:S07]  /*3300*/  ISETP.GE.AND P1, PT, R0, UR4, PT ;  /* 0x0000000400007c0c */ /* 0x001fce000bf26270 */
[----:B------:R-:W0:Y:S01]  /*3310*/  LDC.64 R8, c[0x0][0x390] ;  /* 0x0000e400ff087b82 */ /* 0x000e220000000a00 */
[----:B------:R-:W-:Y:S01]  /*3320*/  ISETP.GE.AND P0, PT, R2, UR4, PT ;  /* 0x0000000402007c0c */ /* 0x000fe2000bf06270 */
[----:B------:R-:W-:Y:S01]  /*3330*/  IMAD.MOV.U32 R2, RZ, RZ, R28 ;  /* 0x000000ffff027224 */ /* 0x000fe200078e001c */
[----:B------:R-:W-:-:S03]  /*3340*/  ISETP.GE.AND P2, PT, R5, UR4, PT ;  /* 0x0000000405007c0c */ /* 0x000fc6000bf46270 */
[-C--:B------:R-:W-:Y:S02]  /*3350*/  IMAD.WIDE.U32 R2, R5, R15.reuse, R2 ;  /* 0x0000000f05027225 */ /* 0x080fe400078e0002 */
[----:B-1----:R-:W1:Y:S02]  /*3360*/  LDC.64 R26, c[0x0][0x398] ;  /* 0x0000e600ff1a7b82 */ /* 0x002e640000000a00 */
[-C--:B------:R-:W-:Y:S01]  /*3370*/  IMAD R7, R6, R15.reuse, R3 ;  /* 0x0000000f06077224 */ /* 0x080fe200078e0203 */
[----:B------:R-:W-:-:S03]  /*3380*/  @!P1 IADD3 R23, P3, PT, R2, R15, RZ ;  /* 0x0000000f02179210 */ /* 0x000fc60007f7e0ff */
[----:B------:R-:W-:Y:S02]  /*3390*/  @!P0 LEA R0, P4, R15, R2, 0x1 ;  /* 0x000000020f008211 */ /* 0x000fe400078808ff */
[C---:B------:R-:W-:Y:S01]  /*33a0*/  @!P2 SHF.L.U32 R25, R2.reuse, 0x2, RZ ;  /* 0x000000020219a819 */ /* 0x040fe200000006ff */
[--C-:B------:R-:W-:Y:S01]  /*33b0*/  @!P1 IMAD.X R14, RZ, RZ, R7.reuse, P3 ;  /* 0x000000ffff0e9224 */ /* 0x100fe200018e0607 */
[----:B------:R-:W-:Y:S01]  /*33c0*/  @!P2 SHF.L.U64.HI R22, R2, 0x2, R7 ;  /* 0x000000020216a819 */ /* 0x000fe20000010207 */
[----:B------:R-:W4:Y:S01]  /*33d0*/  LDC.64 R28, c[0x0][0x398] ;  /* 0x0000e600ff1c7b82 */ /* 0x000f220000000a00 */
[----:B--2---:R-:W-:Y:S02]  /*33e0*/  @!P2 IADD3 R16, P3, PT, R25, R16, RZ ;  /* 0x000000101910a210 */ /* 0x004fe40007f7e0ff */
[C---:B------:R-:W-:Y:S01]  /*33f0*/  @!P1 SHF.L.U64.HI R14, R23.reuse, 0x2, R14 ;  /* 0x00000002170e9819 */ /* 0x040fe2000001020e */
[----:B------:R-:W-:Y:S01]  /*3400*/  @!P1 IMAD.SHL.U32 R23, R23, 0x4, RZ ;  /* 0x0000000417179824 */ /* 0x000fe200078e00ff */
[----:B------:R-:W-:Y:S01]  /*3410*/  @!P0 LEA.HI.X R21, R15, R7, RZ, 0x1, P4 ;  /* 0x000000070f158211 */ /* 0x000fe200020f0cff */
[----:B------:R-:W-:Y:S01]  /*3420*/  @!P2 IMAD.X R17, R22, 0x1, R17, P3 ;  /* 0x000000011611a824 */ /* 0x000fe200018e0611 */
[----:B------:R-:W-:-:S02]  /*3430*/  @!P0 SHF.L.U32 R19, R0, 0x2, RZ ;  /* 0x0000000200138819 */ /* 0x000fc400000006ff */
[----:B---3--:R-:W-:Y:S02]  /*3440*/  @!P1 IADD3 R12, P3, PT, R23, R12, RZ ;  /* 0x0000000c170c9210 */ /* 0x008fe40007f7e0ff */
[----:B------:R-:W-:Y:S01]  /*3450*/  @!P0 SHF.L.U64.HI R0, R0, 0x2, R21 ;  /* 0x0000000200008819 */ /* 0x000fe20000010215 */
[----:B------:R-:W2:Y:S01]  /*3460*/  @!P2 LDG.E.CONSTANT R16, desc[UR8][R16.64] ;  /* 0x000000081010a981 */ /* 0x000ea2000c1e9900 */
[----:B0-----:R-:W-:Y:S01]  /*3470*/  @!P0 IADD3 R20, P4, PT, R19, R8, RZ ;  /* 0x0000000813148210 */ /* 0x001fe20007f9e0ff */
[----:B------:R-:W-:-:S03]  /*3480*/  @!P1 IMAD.X R13, R14, 0x1, R13, P3 ;  /* 0x000000010e0d9824 */ /* 0x000fc600018e060d */
[----:B------:R-:W-:Y:S02]  /*3490*/  @!P0 IADD3.X R21, PT, PT, R0, R9, RZ, P4, !PT ;  /* 0x0000000900158210 */ /* 0x000fe400027fe4ff */
[----:B------:R-:W0:Y:S01]  /*34a0*/  LDC.64 R8, c[0x0][0x398] ;  /* 0x0000e600ff087b82 */ /* 0x000e220000000a00 */
[----:B------:R-:W3:Y:S04]  /*34b0*/  @!P1 LDG.E.CONSTANT R13, desc[UR8][R12.64] ;  /* 0x000000080c0d9981 */ /* 0x000ee8000c1e9900 */
[----:B------:R-:W3:Y:S01]  /*34c0*/  @!P0 LDG.E.CONSTANT R20, desc[UR8][R20.64] ;  /* 0x0000000814148981 */ /* 0x000ee2000c1e9900 */
[----:B------:R-:W-:Y:S01]  /*34d0*/  VIADD R5, R5, 0x3 ;  /* 0x0000000305057836 */ /* 0x000fe20000000000 */
[----:B-1----:R-:W-:Y:S02]  /*34e0*/  @!P2 IADD3 R4, P5, PT, R25, R26, RZ ;  /* 0x0000001a1904a210 */ /* 0x002fe40007fbe0ff */
[----:B----4-:R-:W-:-:S02]  /*34f0*/  @!P1 IADD3 R18, P4, PT, R23, R28, RZ ;  /* 0x0000001c17129210 */ /* 0x010fc40007f9e0ff */
[----:B------:R-:W-:Y:S01]  /*3500*/  ISETP.GE.AND P3, PT, R5, UR4, PT ;  /* 0x0000000405007c0c */ /* 0x000fe2000bf66270 */
[----:B------:R-:W-:Y:S01]  /*3510*/  @!P2 IMAD.X R5, R22, 0x1, R27, P5 ;  /* 0x000000011605a824 */ /* 0x000fe200028e061b */
[----:B0-----:R-:W-:Y:S02]  /*3520*/  @!P0 IADD3 R8, P5, PT, R19, R8, RZ ;  /* 0x0000000813088210 */ /* 0x001fe40007fbe0ff */
[----:B------:R-:W-:-:S03]  /*3530*/  @!P1 IADD3.X R19, PT, PT, R14, R29, RZ, P4, !PT ;  /* 0x0000001d0e139210 */ /* 0x000fc600027fe4ff */
[----:B------:R-:W-:Y:S02]  /*3540*/  @!P0 IMAD.X R9, R0, 0x1, R9, P5 ;  /* 0x0000000100098824 */ /* 0x000fe400028e0609 */
[----:B--2---:R-:W-:Y:S01]  /*3550*/  @!P2 FADD R31, R16, R31 ;  /* 0x0000001f101fa221 */ /* 0x004fe20000000000 */
[----:B---3--:R-:W-:-:S04]  /*3560*/  @!P1 FADD R13, R13, R30 ;  /* 0x0000001e0d0d9221 */ /* 0x008fc80000000000 */
[----:B------:R0:W-:Y:S01]  /*3570*/  @!P2 STG.E desc[UR8][R4.64], R31 ;  /* 0x0000001f0400a986 */ /* 0x0001e2000c101908 */
[----:B------:R-:W-:-:S03]  /*3580*/  @!P0 FADD R11, R20, R11 ;  /* 0x0000000b140b8221 */ /* 0x000fc60000000000 */
[----:B------:R0:W-:Y:S04]  /*3590*/  @!P1 STG.E desc[UR8][R18.64], R13 ;  /* 0x0000000d12009986 */ /* 0x0001e8000c101908 */
[----:B------:R0:W-:Y:S01]  /*35a0*/  @!P0 STG.E desc[UR8][R8.64], R11 ;  /* 0x0000000b08008986 */ /* 0x0001e2000c101908 */
[----:B------:R-:W-:Y:S05]  /*35b0*/  @P3 EXIT ;  /* 0x000000000000394d */ /* 0x000fea0003800000 */
[----:B------:R-:W1:Y:S01]  /*35c0*/  LDCU.128 UR12, c[0x0][0x390] ;  /* 0x00007200ff0c77ac */ /* 0x000e620008000c00 */
[----:B------:R-:W-:Y:S01]  /*35d0*/  IMAD.MOV.U32 R6, RZ, RZ, R2 ;  /* 0x000000ffff067224 */ /* 0x000fe200078e0002 */
[----:B------:R-:W-:-:S03]  /*35e0*/  UMOV UR4, URZ ;  /* 0x000000ff00047c82 */ /* 0x000fc60008000000 */
[----:B------:R-:W-:-:S04]  /*35f0*/  IMAD.WIDE.U32 R6, R15, 0x3, R6 ;  /* 0x000000030f067825 */ /* 0x000fc800078e0006 */
[----:B0-----:R-:W-:Y:S01]  /*3600*/  IMAD.SHL.U32 R4, R6, 0x4, RZ ;  /* 0x0000000406047824 */ /* 0x001fe200078e00ff */
[----:B------:R-:W-:-:S04]  /*3610*/  IADD3 R3, PT, PT, R7, UR4, RZ ;  /* 0x0000000407037c10 */ /* 0x000fc8000fffe0ff */
[----:B------:R-:W-:Y:S02]  /*3620*/  SHF.L.U64.HI R6, R6, 0x2, R3 ;  /* 0x0000000206067819 */ /* 0x000fe40000010203 */
[----:B-1----:R-:W-:-:S04]  /*3630*/  IADD3 R2, P0, PT, R4, UR12, RZ ;  /* 0x0000000c04027c10 */ /* 0x002fc8000ff1e0ff */
[----:B------:R-:W-:-:S06]  /*3640*/  IADD3.X R3, PT, PT, R6, UR13, RZ, P0, !PT ;  /* 0x0000000d06037c10 */ /* 0x000fcc00087fe4ff */
[----:B------:R-:W2:Y:S01]  /*3650*/  LDG.E.CONSTANT R3, desc[UR8][R2.64] ;  /* 0x0000000802037981 */ /* 0x000ea2000c1e9900 */
[----:B------:R-:W-:-:S04]  /*3660*/  IADD3 R4, P0, PT, R4, UR14, RZ ;  /* 0x0000000e04047c10 */ /* 0x000fc8000ff1e0ff */
[----:B------:R-:W-:Y:S01]  /*3670*/  IADD3.X R5, PT, PT, R6, UR15, RZ, P0, !PT ;  /* 0x0000000f06057c10 */ /* 0x000fe200087fe4ff */
[----:B--2---:R-:W-:-:S05]  /*3680*/  FADD R7, R3, R10 ;  /* 0x0000000a03077221 */ /* 0x004fca0000000000 */
[----:B------:R-:W-:Y:S01]  /*3690*/  STG.E desc[UR8][R4.64], R7 ;  /* 0x0000000704007986 */ /* 0x000fe2000c101908 */
[----:B------:R-:W-:Y:S05]  /*36a0*/  EXIT ;  /* 0x000000000000794d */ /* 0x000fea0003800000 */
.L_x_42:
[----:B------:R-:W-:-:S00]  /*36b0*/  BRA `(.L_x_42) ;  /* 0xfffffffc00fc7947 */ /* 0x000fc0000383ffff */
[----:B------:R-:W-:-:S00]  /*36c0*/  NOP ;  /* 0x0000000000007918 */ /* 0x000fc00000000000 */
        /* <DEDUP_REMOVED lines=11> */
.L_x_43:


//--------------------- .nv.shared._Z13spmm_pipelinePKfS0_S0_Pfiiii --------------------------
	.section	.nv.shared._Z13spmm_pipelinePKfS0_S0_Pfiiii,"aw",@nobits
	.sectionflags	@""
	.align	16
	.zero		1024


//--------------------- .nv.shared.reserved.0     --------------------------
	.section	.nv.shared.reserved.0,"aw",@nobits
	.weak		__nv_reservedSMEM_offset_0_alias
	.size		__nv_reservedSMEM_offset_0_alias, 0, 64
	.other		__nv_reservedSMEM_offset_0_alias,@"STO_CUDA_RESERVED_SHARED STV_DEFAULT"
__nv_reservedSMEM_offset_0_alias:
	.zero		0
	.zero		64


//--------------------- .nv.constant0._Z13spmm_pipelinePKfS0_S0_Pfiiii --------------------------
	.section	.nv.constant0._Z13spmm_pipelinePKfS0_S0_Pfiiii,"a",@progbits
	.sectionflags	@""
	.align	4
.nv.constant0._Z13spmm_pipelinePKfS0_S0_Pfiiii:
	.zero		944


//--------------------- SYMBOLS --------------------------

	.type		.nv.reservedSmem.offset0,@object
	.size		.nv.reservedSmem.offset0,0x4
	.type		.nv.reservedSmem.cap,@object
	.size		.nv.reservedSmem.cap,0x4
